//
// Generated by NVIDIA NVVM Compiler
//
// Compiler Build ID: CL-36424714
// Cuda compilation tools, release 13.0, V13.0.88
// Based on NVVM 20.0.0
//

.version 9.0
.target sm_100
.address_size 64

	// .globl	_Z4GemmILi128ELi8ELi128ELi8ELi8ELb0EEvPfS0_S0_iii
// _ZZ4GemmILi128ELi8ELi128ELi8ELi8ELb0EEvPfS0_S0_iiiE2As has been demoted
// _ZZ4GemmILi128ELi8ELi128ELi8ELi8ELb0EEvPfS0_S0_iiiE2Bs has been demoted

.visible .entry _Z4GemmILi128ELi8ELi128ELi8ELi8ELb0EEvPfS0_S0_iii(
	.param .u64 .ptr .align 1 _Z4GemmILi128ELi8ELi128ELi8ELi8ELb0EEvPfS0_S0_iii_param_0,
	.param .u64 .ptr .align 1 _Z4GemmILi128ELi8ELi128ELi8ELi8ELb0EEvPfS0_S0_iii_param_1,
	.param .u64 .ptr .align 1 _Z4GemmILi128ELi8ELi128ELi8ELi8ELb0EEvPfS0_S0_iii_param_2,
	.param .u32 _Z4GemmILi128ELi8ELi128ELi8ELi8ELb0EEvPfS0_S0_iii_param_3,
	.param .u32 _Z4GemmILi128ELi8ELi128ELi8ELi8ELb0EEvPfS0_S0_iii_param_4,
	.param .u32 _Z4GemmILi128ELi8ELi128ELi8ELi8ELb0EEvPfS0_S0_iii_param_5
)
{
	.reg .pred 	%p<5>;
	.reg .b32 	%r<85>;
	.reg .b32 	%f<996>;
	.reg .b64 	%rd<35>;
	// demoted variable
	.shared .align 4 .b8 _ZZ4GemmILi128ELi8ELi128ELi8ELi8ELb0EEvPfS0_S0_iiiE2As[8192];
	// demoted variable
	.shared .align 4 .b8 _ZZ4GemmILi128ELi8ELi128ELi8ELi8ELb0EEvPfS0_S0_iiiE2Bs[8192];
	ld.param.u64 	%rd8, [_Z4GemmILi128ELi8ELi128ELi8ELi8ELb0EEvPfS0_S0_iii_param_0];
	ld.param.u64 	%rd9, [_Z4GemmILi128ELi8ELi128ELi8ELi8ELb0EEvPfS0_S0_iii_param_1];
	ld.param.u32 	%r21, [_Z4GemmILi128ELi8ELi128ELi8ELi8ELb0EEvPfS0_S0_iii_param_4];
	ld.param.u32 	%r22, [_Z4GemmILi128ELi8ELi128ELi8ELi8ELb0EEvPfS0_S0_iii_param_5];
	cvta.to.global.u64 	%rd1, %rd8;
	cvta.to.global.u64 	%rd10, %rd9;
	mov.u32 	%r23, %ctaid.x;
	mov.u32 	%r24, %ctaid.y;
	mov.u32 	%r1, %tid.x;
	mov.u32 	%r2, %tid.y;
	shl.b32 	%r25, %r1, 4;
	add.s32 	%r26, %r25, %r2;
	shr.u32 	%r27, %r26, 1;
	shr.u32 	%r3, %r26, 5;
	shl.b32 	%r28, %r2, 2;
	and.b32  	%r4, %r28, 4;
	shl.b32 	%r29, %r26, 2;
	and.b32  	%r5, %r29, 124;
	shl.b32 	%r6, %r23, 7;
	mul.lo.s32 	%r30, %r22, %r6;
	cvt.s64.s32 	%rd11, %r30;
	shl.b32 	%r7, %r24, 7;
	mul.wide.u32 	%rd12, %r7, 4;
	add.s64 	%rd2, %rd10, %rd12;
	mad.lo.s32 	%r31, %r22, %r27, %r4;
	cvt.s64.s32 	%rd13, %r31;
	add.s64 	%rd3, %rd11, %rd13;
	shl.b64 	%rd14, %rd3, 2;
	add.s64 	%rd15, %rd1, %rd14;
	ld.global.nc.v4.f32 	{%f991, %f990, %f989, %f988}, [%rd15];
	shl.b32 	%r32, %r27, 2;
	mov.u32 	%r33, _ZZ4GemmILi128ELi8ELi128ELi8ELi8ELb0EEvPfS0_S0_iiiE2As;
	add.s32 	%r8, %r33, %r32;
	shl.b32 	%r34, %r2, 11;
	and.b32  	%r35, %r34, 2048;
	add.s32 	%r36, %r8, %r35;
	st.shared.f32 	[%r36], %f991;
	st.shared.f32 	[%r36+512], %f990;
	st.shared.f32 	[%r36+1024], %f989;
	st.shared.f32 	[%r36+1536], %f988;
	shl.b32 	%r37, %r3, 9;
	mov.u32 	%r38, _ZZ4GemmILi128ELi8ELi128ELi8ELi8ELb0EEvPfS0_S0_iiiE2Bs;
	add.s32 	%r39, %r38, %r37;
	shl.b32 	%r40, %r26, 4;
	and.b32  	%r41, %r40, 496;
	add.s32 	%r9, %r39, %r41;
	mad.lo.s32 	%r42, %r21, %r3, %r5;
	mul.wide.s32 	%rd16, %r42, 4;
	add.s64 	%rd17, %rd2, %rd16;
	ld.global.nc.v4.f32 	{%f350, %f351, %f352, %f353}, [%rd17];
	st.shared.v4.f32 	[%r9], {%f350, %f351, %f352, %f353};
	bar.sync 	0;
	setp.lt.s32 	%p1, %r22, 1;
	mov.f32 	%f900, 0f00000000;
	mov.f32 	%f901, %f900;
	mov.f32 	%f902, %f900;
	mov.f32 	%f903, %f900;
	mov.f32 	%f904, %f900;
	mov.f32 	%f905, %f900;
	mov.f32 	%f906, %f900;
	mov.f32 	%f907, %f900;
	mov.f32 	%f908, %f900;
	mov.f32 	%f909, %f900;
	mov.f32 	%f910, %f900;
	mov.f32 	%f911, %f900;
	mov.f32 	%f912, %f900;
	mov.f32 	%f913, %f900;
	mov.f32 	%f914, %f900;
	mov.f32 	%f915, %f900;
	mov.f32 	%f916, %f900;
	mov.f32 	%f917, %f900;
	mov.f32 	%f918, %f900;
	mov.f32 	%f919, %f900;
	mov.f32 	%f920, %f900;
	mov.f32 	%f921, %f900;
	mov.f32 	%f922, %f900;
	mov.f32 	%f923, %f900;
	mov.f32 	%f924, %f900;
	mov.f32 	%f925, %f900;
	mov.f32 	%f926, %f900;
	mov.f32 	%f927, %f900;
	mov.f32 	%f928, %f900;
	mov.f32 	%f929, %f900;
	mov.f32 	%f930, %f900;
	mov.f32 	%f931, %f900;
	mov.f32 	%f932, %f900;
	mov.f32 	%f933, %f900;
	mov.f32 	%f934, %f900;
	mov.f32 	%f935, %f900;
	mov.f32 	%f936, %f900;
	mov.f32 	%f937, %f900;
	mov.f32 	%f938, %f900;
	mov.f32 	%f939, %f900;
	mov.f32 	%f940, %f900;
	mov.f32 	%f941, %f900;
	mov.f32 	%f942, %f900;
	mov.f32 	%f943, %f900;
	mov.f32 	%f944, %f900;
	mov.f32 	%f945, %f900;
	mov.f32 	%f946, %f900;
	mov.f32 	%f947, %f900;
	mov.f32 	%f948, %f900;
	mov.f32 	%f949, %f900;
	mov.f32 	%f950, %f900;
	mov.f32 	%f951, %f900;
	mov.f32 	%f952, %f900;
	mov.f32 	%f953, %f900;
	mov.f32 	%f954, %f900;
	mov.f32 	%f955, %f900;
	mov.f32 	%f956, %f900;
	mov.f32 	%f957, %f900;
	mov.f32 	%f958, %f900;
	mov.f32 	%f959, %f900;
	mov.f32 	%f960, %f900;
	mov.f32 	%f961, %f900;
	mov.f32 	%f962, %f900;
	mov.f32 	%f963, %f900;
	@%p1 bra 	$L__BB0_7;
	shl.b32 	%r10, %r2, 3;
	shl.b32 	%r45, %r2, 5;
	add.s32 	%r47, %r38, %r45;
	ld.shared.v4.f32 	{%f975, %f974, %f973, %f972}, [%r47+16];
	ld.shared.v4.f32 	{%f979, %f978, %f977, %f976}, [%r47];
	shl.b32 	%r11, %r1, 3;
	shl.b32 	%r48, %r1, 5;
	add.s32 	%r50, %r33, %r48;
	ld.shared.v4.f32 	{%f967, %f966, %f965, %f964}, [%r50+16];
	ld.shared.v4.f32 	{%f971, %f970, %f969, %f968}, [%r50];
	add.s64 	%rd19, %rd14, %rd1;
	add.s64 	%rd34, %rd19, 32;
	add.s32 	%r51, %r3, 8;
	mad.lo.s32 	%r81, %r21, %r51, %r5;
	shl.b32 	%r13, %r21, 3;
	mov.b32 	%r83, 1;
	mov.b32 	%r82, 0;
	mov.f32 	%f900, 0f00000000;
$L__BB0_2:
	add.s32 	%r82, %r82, 8;
	setp.ge.s32 	%p2, %r82, %r22;
	@%p2 bra 	$L__BB0_4;
	ld.global.nc.v4.f32 	{%f991, %f990, %f989, %f988}, [%rd34];
	mul.wide.s32 	%rd20, %r81, 4;
	add.s64 	%rd21, %rd2, %rd20;
	ld.global.nc.v4.f32 	{%f995, %f994, %f993, %f992}, [%rd21];
$L__BB0_4:
	xor.b32  	%r18, %r83, 1;
	shl.b32 	%r52, %r83, 12;
	xor.b32  	%r53, %r52, 4096;
	mov.u32 	%r54, _ZZ4GemmILi128ELi8ELi128ELi8ELi8ELb0EEvPfS0_S0_iiiE2As;
	add.s32 	%r55, %r54, %r53;
	mov.u32 	%r56, _ZZ4GemmILi128ELi8ELi128ELi8ELi8ELb0EEvPfS0_S0_iiiE2Bs;
	add.s32 	%r57, %r56, %r53;
	shl.b32 	%r58, %r11, 2;
	add.s32 	%r59, %r55, %r58;
	ld.shared.v4.f32 	{%f356, %f357, %f358, %f359}, [%r59+512];
	ld.shared.v4.f32 	{%f360, %f361, %f362, %f363}, [%r59+528];
	shl.b32 	%r60, %r10, 2;
	add.s32 	%r61, %r57, %r60;
	ld.shared.v4.f32 	{%f364, %f365, %f366, %f367}, [%r61+512];
	ld.shared.v4.f32 	{%f368, %f369, %f370, %f371}, [%r61+528];
	fma.rn.f32 	%f372, %f971, %f979, %f963;
	fma.rn.f32 	%f373, %f971, %f978, %f962;
	fma.rn.f32 	%f374, %f971, %f977, %f961;
	fma.rn.f32 	%f375, %f971, %f976, %f960;
	fma.rn.f32 	%f376, %f971, %f975, %f959;
	fma.rn.f32 	%f377, %f971, %f974, %f958;
	fma.rn.f32 	%f378, %f971, %f973, %f957;
	fma.rn.f32 	%f379, %f971, %f972, %f956;
	fma.rn.f32 	%f380, %f970, %f979, %f955;
	fma.rn.f32 	%f381, %f970, %f978, %f954;
	fma.rn.f32 	%f382, %f970, %f977, %f953;
	fma.rn.f32 	%f383, %f970, %f976, %f952;
	fma.rn.f32 	%f384, %f970, %f975, %f951;
	fma.rn.f32 	%f385, %f970, %f974, %f950;
	fma.rn.f32 	%f386, %f970, %f973, %f949;
	fma.rn.f32 	%f387, %f970, %f972, %f948;
	fma.rn.f32 	%f388, %f969, %f979, %f947;
	fma.rn.f32 	%f389, %f969, %f978, %f946;
	fma.rn.f32 	%f390, %f969, %f977, %f945;
	fma.rn.f32 	%f391, %f969, %f976, %f944;
	fma.rn.f32 	%f392, %f969, %f975, %f943;
	fma.rn.f32 	%f393, %f969, %f974, %f942;
	fma.rn.f32 	%f394, %f969, %f973, %f941;
	fma.rn.f32 	%f395, %f969, %f972, %f940;
	fma.rn.f32 	%f396, %f968, %f979, %f939;
	fma.rn.f32 	%f397, %f968, %f978, %f938;
	fma.rn.f32 	%f398, %f968, %f977, %f937;
	fma.rn.f32 	%f399, %f968, %f976, %f936;
	fma.rn.f32 	%f400, %f968, %f975, %f935;
	fma.rn.f32 	%f401, %f968, %f974, %f934;
	fma.rn.f32 	%f402, %f968, %f973, %f933;
	fma.rn.f32 	%f403, %f968, %f972, %f932;
	fma.rn.f32 	%f404, %f967, %f979, %f931;
	fma.rn.f32 	%f405, %f967, %f978, %f930;
	fma.rn.f32 	%f406, %f967, %f977, %f929;
	fma.rn.f32 	%f407, %f967, %f976, %f928;
	fma.rn.f32 	%f408, %f967, %f975, %f927;
	fma.rn.f32 	%f409, %f967, %f974, %f926;
	fma.rn.f32 	%f410, %f967, %f973, %f925;
	fma.rn.f32 	%f411, %f967, %f972, %f924;
	fma.rn.f32 	%f412, %f966, %f979, %f923;
	fma.rn.f32 	%f413, %f966, %f978, %f922;
	fma.rn.f32 	%f414, %f966, %f977, %f921;
	fma.rn.f32 	%f415, %f966, %f976, %f920;
	fma.rn.f32 	%f416, %f966, %f975, %f919;
	fma.rn.f32 	%f417, %f966, %f974, %f918;
	fma.rn.f32 	%f418, %f966, %f973, %f917;
	fma.rn.f32 	%f419, %f966, %f972, %f916;
	fma.rn.f32 	%f420, %f965, %f979, %f915;
	fma.rn.f32 	%f421, %f965, %f978, %f914;
	fma.rn.f32 	%f422, %f965, %f977, %f913;
	fma.rn.f32 	%f423, %f965, %f976, %f912;
	fma.rn.f32 	%f424, %f965, %f975, %f911;
	fma.rn.f32 	%f425, %f965, %f974, %f910;
	fma.rn.f32 	%f426, %f965, %f973, %f909;
	fma.rn.f32 	%f427, %f965, %f972, %f908;
	fma.rn.f32 	%f428, %f964, %f979, %f907;
	fma.rn.f32 	%f429, %f964, %f978, %f906;
	fma.rn.f32 	%f430, %f964, %f977, %f905;
	fma.rn.f32 	%f431, %f964, %f976, %f904;
	fma.rn.f32 	%f432, %f964, %f975, %f903;
	fma.rn.f32 	%f433, %f964, %f974, %f902;
	fma.rn.f32 	%f434, %f964, %f973, %f901;
	fma.rn.f32 	%f435, %f964, %f972, %f900;
	ld.shared.v4.f32 	{%f436, %f437, %f438, %f439}, [%r59+1024];
	ld.shared.v4.f32 	{%f440, %f441, %f442, %f443}, [%r59+1040];
	ld.shared.v4.f32 	{%f444, %f445, %f446, %f447}, [%r61+1024];
	ld.shared.v4.f32 	{%f448, %f449, %f450, %f451}, [%r61+1040];
	fma.rn.f32 	%f452, %f356, %f364, %f372;
	fma.rn.f32 	%f453, %f356, %f365, %f373;
	fma.rn.f32 	%f454, %f356, %f366, %f374;
	fma.rn.f32 	%f455, %f356, %f367, %f375;
	fma.rn.f32 	%f456, %f356, %f368, %f376;
	fma.rn.f32 	%f457, %f356, %f369, %f377;
	fma.rn.f32 	%f458, %f356, %f370, %f378;
	fma.rn.f32 	%f459, %f356, %f371, %f379;
	fma.rn.f32 	%f460, %f357, %f364, %f380;
	fma.rn.f32 	%f461, %f357, %f365, %f381;
	fma.rn.f32 	%f462, %f357, %f366, %f382;
	fma.rn.f32 	%f463, %f357, %f367, %f383;
	fma.rn.f32 	%f464, %f357, %f368, %f384;
	fma.rn.f32 	%f465, %f357, %f369, %f385;
	fma.rn.f32 	%f466, %f357, %f370, %f386;
	fma.rn.f32 	%f467, %f357, %f371, %f387;
	fma.rn.f32 	%f468, %f358, %f364, %f388;
	fma.rn.f32 	%f469, %f358, %f365, %f389;
	fma.rn.f32 	%f470, %f358, %f366, %f390;
	fma.rn.f32 	%f471, %f358, %f367, %f391;
	fma.rn.f32 	%f472, %f358, %f368, %f392;
	fma.rn.f32 	%f473, %f358, %f369, %f393;
	fma.rn.f32 	%f474, %f358, %f370, %f394;
	fma.rn.f32 	%f475, %f358, %f371, %f395;
	fma.rn.f32 	%f476, %f359, %f364, %f396;
	fma.rn.f32 	%f477, %f359, %f365, %f397;
	fma.rn.f32 	%f478, %f359, %f366, %f398;
	fma.rn.f32 	%f479, %f359, %f367, %f399;
	fma.rn.f32 	%f480, %f359, %f368, %f400;
	fma.rn.f32 	%f481, %f359, %f369, %f401;
	fma.rn.f32 	%f482, %f359, %f370, %f402;
	fma.rn.f32 	%f483, %f359, %f371, %f403;
	fma.rn.f32 	%f484, %f360, %f364, %f404;
	fma.rn.f32 	%f485, %f360, %f365, %f405;
	fma.rn.f32 	%f486, %f360, %f366, %f406;
	fma.rn.f32 	%f487, %f360, %f367, %f407;
	fma.rn.f32 	%f488, %f360, %f368, %f408;
	fma.rn.f32 	%f489, %f360, %f369, %f409;
	fma.rn.f32 	%f490, %f360, %f370, %f410;
	fma.rn.f32 	%f491, %f360, %f371, %f411;
	fma.rn.f32 	%f492, %f361, %f364, %f412;
	fma.rn.f32 	%f493, %f361, %f365, %f413;
	fma.rn.f32 	%f494, %f361, %f366, %f414;
	fma.rn.f32 	%f495, %f361, %f367, %f415;
	fma.rn.f32 	%f496, %f361, %f368, %f416;
	fma.rn.f32 	%f497, %f361, %f369, %f417;
	fma.rn.f32 	%f498, %f361, %f370, %f418;
	fma.rn.f32 	%f499, %f361, %f371, %f419;
	fma.rn.f32 	%f500, %f362, %f364, %f420;
	fma.rn.f32 	%f501, %f362, %f365, %f421;
	fma.rn.f32 	%f502, %f362, %f366, %f422;
	fma.rn.f32 	%f503, %f362, %f367, %f423;
	fma.rn.f32 	%f504, %f362, %f368, %f424;
	fma.rn.f32 	%f505, %f362, %f369, %f425;
	fma.rn.f32 	%f506, %f362, %f370, %f426;
	fma.rn.f32 	%f507, %f362, %f371, %f427;
	fma.rn.f32 	%f508, %f363, %f364, %f428;
	fma.rn.f32 	%f509, %f363, %f365, %f429;
	fma.rn.f32 	%f510, %f363, %f366, %f430;
	fma.rn.f32 	%f511, %f363, %f367, %f431;
	fma.rn.f32 	%f512, %f363, %f368, %f432;
	fma.rn.f32 	%f513, %f363, %f369, %f433;
	fma.rn.f32 	%f514, %f363, %f370, %f434;
	fma.rn.f32 	%f515, %f363, %f371, %f435;
	ld.shared.v4.f32 	{%f516, %f517, %f518, %f519}, [%r59+1536];
	ld.shared.v4.f32 	{%f520, %f521, %f522, %f523}, [%r59+1552];
	ld.shared.v4.f32 	{%f524, %f525, %f526, %f527}, [%r61+1536];
	ld.shared.v4.f32 	{%f528, %f529, %f530, %f531}, [%r61+1552];
	fma.rn.f32 	%f532, %f436, %f444, %f452;
	fma.rn.f32 	%f533, %f436, %f445, %f453;
	fma.rn.f32 	%f534, %f436, %f446, %f454;
	fma.rn.f32 	%f535, %f436, %f447, %f455;
	fma.rn.f32 	%f536, %f436, %f448, %f456;
	fma.rn.f32 	%f537, %f436, %f449, %f457;
	fma.rn.f32 	%f538, %f436, %f450, %f458;
	fma.rn.f32 	%f539, %f436, %f451, %f459;
	fma.rn.f32 	%f540, %f437, %f444, %f460;
	fma.rn.f32 	%f541, %f437, %f445, %f461;
	fma.rn.f32 	%f542, %f437, %f446, %f462;
	fma.rn.f32 	%f543, %f437, %f447, %f463;
	fma.rn.f32 	%f544, %f437, %f448, %f464;
	fma.rn.f32 	%f545, %f437, %f449, %f465;
	fma.rn.f32 	%f546, %f437, %f450, %f466;
	fma.rn.f32 	%f547, %f437, %f451, %f467;
	fma.rn.f32 	%f548, %f438, %f444, %f468;
	fma.rn.f32 	%f549, %f438, %f445, %f469;
	fma.rn.f32 	%f550, %f438, %f446, %f470;
	fma.rn.f32 	%f551, %f438, %f447, %f471;
	fma.rn.f32 	%f552, %f438, %f448, %f472;
	fma.rn.f32 	%f553, %f438, %f449, %f473;
	fma.rn.f32 	%f554, %f438, %f450, %f474;
	fma.rn.f32 	%f555, %f438, %f451, %f475;
	fma.rn.f32 	%f556, %f439, %f444, %f476;
	fma.rn.f32 	%f557, %f439, %f445, %f477;
	fma.rn.f32 	%f558, %f439, %f446, %f478;
	fma.rn.f32 	%f559, %f439, %f447, %f479;
	fma.rn.f32 	%f560, %f439, %f448, %f480;
	fma.rn.f32 	%f561, %f439, %f449, %f481;
	fma.rn.f32 	%f562, %f439, %f450, %f482;
	fma.rn.f32 	%f563, %f439, %f451, %f483;
	fma.rn.f32 	%f564, %f440, %f444, %f484;
	fma.rn.f32 	%f565, %f440, %f445, %f485;
	fma.rn.f32 	%f566, %f440, %f446, %f486;
	fma.rn.f32 	%f567, %f440, %f447, %f487;
	fma.rn.f32 	%f568, %f440, %f448, %f488;
	fma.rn.f32 	%f569, %f440, %f449, %f489;
	fma.rn.f32 	%f570, %f440, %f450, %f490;
	fma.rn.f32 	%f571, %f440, %f451, %f491;
	fma.rn.f32 	%f572, %f441, %f444, %f492;
	fma.rn.f32 	%f573, %f441, %f445, %f493;
	fma.rn.f32 	%f574, %f441, %f446, %f494;
	fma.rn.f32 	%f575, %f441, %f447, %f495;
	fma.rn.f32 	%f576, %f441, %f448, %f496;
	fma.rn.f32 	%f577, %f441, %f449, %f497;
	fma.rn.f32 	%f578, %f441, %f450, %f498;
	fma.rn.f32 	%f579, %f441, %f451, %f499;
	fma.rn.f32 	%f580, %f442, %f444, %f500;
	fma.rn.f32 	%f581, %f442, %f445, %f501;
	fma.rn.f32 	%f582, %f442, %f446, %f502;
	fma.rn.f32 	%f583, %f442, %f447, %f503;
	fma.rn.f32 	%f584, %f442, %f448, %f504;
	fma.rn.f32 	%f585, %f442, %f449, %f505;
	fma.rn.f32 	%f586, %f442, %f450, %f506;
	fma.rn.f32 	%f587, %f442, %f451, %f507;
	fma.rn.f32 	%f588, %f443, %f444, %f508;
	fma.rn.f32 	%f589, %f443, %f445, %f509;
	fma.rn.f32 	%f590, %f443, %f446, %f510;
	fma.rn.f32 	%f591, %f443, %f447, %f511;
	fma.rn.f32 	%f592, %f443, %f448, %f512;
	fma.rn.f32 	%f593, %f443, %f449, %f513;
	fma.rn.f32 	%f594, %f443, %f450, %f514;
	fma.rn.f32 	%f595, %f443, %f451, %f515;
	ld.shared.v4.f32 	{%f596, %f597, %f598, %f599}, [%r59+2048];
	ld.shared.v4.f32 	{%f600, %f601, %f602, %f603}, [%r59+2064];
	ld.shared.v4.f32 	{%f604, %f605, %f606, %f607}, [%r61+2048];
	ld.shared.v4.f32 	{%f608, %f609, %f610, %f611}, [%r61+2064];
	fma.rn.f32 	%f612, %f516, %f524, %f532;
	fma.rn.f32 	%f613, %f516, %f525, %f533;
	fma.rn.f32 	%f614, %f516, %f526, %f534;
	fma.rn.f32 	%f615, %f516, %f527, %f535;
	fma.rn.f32 	%f616, %f516, %f528, %f536;
	fma.rn.f32 	%f617, %f516, %f529, %f537;
	fma.rn.f32 	%f618, %f516, %f530, %f538;
	fma.rn.f32 	%f619, %f516, %f531, %f539;
	fma.rn.f32 	%f620, %f517, %f524, %f540;
	fma.rn.f32 	%f621, %f517, %f525, %f541;
	fma.rn.f32 	%f622, %f517, %f526, %f542;
	fma.rn.f32 	%f623, %f517, %f527, %f543;
	fma.rn.f32 	%f624, %f517, %f528, %f544;
	fma.rn.f32 	%f625, %f517, %f529, %f545;
	fma.rn.f32 	%f626, %f517, %f530, %f546;
	fma.rn.f32 	%f627, %f517, %f531, %f547;
	fma.rn.f32 	%f628, %f518, %f524, %f548;
	fma.rn.f32 	%f629, %f518, %f525, %f549;
	fma.rn.f32 	%f630, %f518, %f526, %f550;
	fma.rn.f32 	%f631, %f518, %f527, %f551;
	fma.rn.f32 	%f632, %f518, %f528, %f552;
	fma.rn.f32 	%f633, %f518, %f529, %f553;
	fma.rn.f32 	%f634, %f518, %f530, %f554;
	fma.rn.f32 	%f635, %f518, %f531, %f555;
	fma.rn.f32 	%f636, %f519, %f524, %f556;
	fma.rn.f32 	%f637, %f519, %f525, %f557;
	fma.rn.f32 	%f638, %f519, %f526, %f558;
	fma.rn.f32 	%f639, %f519, %f527, %f559;
	fma.rn.f32 	%f640, %f519, %f528, %f560;
	fma.rn.f32 	%f641, %f519, %f529, %f561;
	fma.rn.f32 	%f642, %f519, %f530, %f562;
	fma.rn.f32 	%f643, %f519, %f531, %f563;
	fma.rn.f32 	%f644, %f520, %f524, %f564;
	fma.rn.f32 	%f645, %f520, %f525, %f565;
	fma.rn.f32 	%f646, %f520, %f526, %f566;
	fma.rn.f32 	%f647, %f520, %f527, %f567;
	fma.rn.f32 	%f648, %f520, %f528, %f568;
	fma.rn.f32 	%f649, %f520, %f529, %f569;
	fma.rn.f32 	%f650, %f520, %f530, %f570;
	fma.rn.f32 	%f651, %f520, %f531, %f571;
	fma.rn.f32 	%f652, %f521, %f524, %f572;
	fma.rn.f32 	%f653, %f521, %f525, %f573;
	fma.rn.f32 	%f654, %f521, %f526, %f574;
	fma.rn.f32 	%f655, %f521, %f527, %f575;
	fma.rn.f32 	%f656, %f521, %f528, %f576;
	fma.rn.f32 	%f657, %f521, %f529, %f577;
	fma.rn.f32 	%f658, %f521, %f530, %f578;
	fma.rn.f32 	%f659, %f521, %f531, %f579;
	fma.rn.f32 	%f660, %f522, %f524, %f580;
	fma.rn.f32 	%f661, %f522, %f525, %f581;
	fma.rn.f32 	%f662, %f522, %f526, %f582;
	fma.rn.f32 	%f663, %f522, %f527, %f583;
	fma.rn.f32 	%f664, %f522, %f528, %f584;
	fma.rn.f32 	%f665, %f522, %f529, %f585;
	fma.rn.f32 	%f666, %f522, %f530, %f586;
	fma.rn.f32 	%f667, %f522, %f531, %f587;
	fma.rn.f32 	%f668, %f523, %f524, %f588;
	fma.rn.f32 	%f669, %f523, %f525, %f589;
	fma.rn.f32 	%f670, %f523, %f526, %f590;
	fma.rn.f32 	%f671, %f523, %f527, %f591;
	fma.rn.f32 	%f672, %f523, %f528, %f592;
	fma.rn.f32 	%f673, %f523, %f529, %f593;
	fma.rn.f32 	%f674, %f523, %f530, %f594;
	fma.rn.f32 	%f675, %f523, %f531, %f595;
	ld.shared.v4.f32 	{%f676, %f677, %f678, %f679}, [%r59+2560];
	ld.shared.v4.f32 	{%f680, %f681, %f682, %f683}, [%r59+2576];
	ld.shared.v4.f32 	{%f684, %f685, %f686, %f687}, [%r61+2560];
	ld.shared.v4.f32 	{%f688, %f689, %f690, %f691}, [%r61+2576];
	fma.rn.f32 	%f692, %f596, %f604, %f612;
	fma.rn.f32 	%f693, %f596, %f605, %f613;
	fma.rn.f32 	%f694, %f596, %f606, %f614;
	fma.rn.f32 	%f695, %f596, %f607, %f615;
	fma.rn.f32 	%f696, %f596, %f608, %f616;
	fma.rn.f32 	%f697, %f596, %f609, %f617;
	fma.rn.f32 	%f698, %f596, %f610, %f618;
	fma.rn.f32 	%f699, %f596, %f611, %f619;
	fma.rn.f32 	%f700, %f597, %f604, %f620;
	fma.rn.f32 	%f701, %f597, %f605, %f621;
	fma.rn.f32 	%f702, %f597, %f606, %f622;
	fma.rn.f32 	%f703, %f597, %f607, %f623;
	fma.rn.f32 	%f704, %f597, %f608, %f624;
	fma.rn.f32 	%f705, %f597, %f609, %f625;
	fma.rn.f32 	%f706, %f597, %f610, %f626;
	fma.rn.f32 	%f707, %f597, %f611, %f627;
	fma.rn.f32 	%f708, %f598, %f604, %f628;
	fma.rn.f32 	%f709, %f598, %f605, %f629;
	fma.rn.f32 	%f710, %f598, %f606, %f630;
	fma.rn.f32 	%f711, %f598, %f607, %f631;
	fma.rn.f32 	%f712, %f598, %f608, %f632;
	fma.rn.f32 	%f713, %f598, %f609, %f633;
	fma.rn.f32 	%f714, %f598, %f610, %f634;
	fma.rn.f32 	%f715, %f598, %f611, %f635;
	fma.rn.f32 	%f716, %f599, %f604, %f636;
	fma.rn.f32 	%f717, %f599, %f605, %f637;
	fma.rn.f32 	%f718, %f599, %f606, %f638;
	fma.rn.f32 	%f719, %f599, %f607, %f639;
	fma.rn.f32 	%f720, %f599, %f608, %f640;
	fma.rn.f32 	%f721, %f599, %f609, %f641;
	fma.rn.f32 	%f722, %f599, %f610, %f642;
	fma.rn.f32 	%f723, %f599, %f611, %f643;
	fma.rn.f32 	%f724, %f600, %f604, %f644;
	fma.rn.f32 	%f725, %f600, %f605, %f645;
	fma.rn.f32 	%f726, %f600, %f606, %f646;
	fma.rn.f32 	%f727, %f600, %f607, %f647;
	fma.rn.f32 	%f728, %f600, %f608, %f648;
	fma.rn.f32 	%f729, %f600, %f609, %f649;
	fma.rn.f32 	%f730, %f600, %f610, %f650;
	fma.rn.f32 	%f731, %f600, %f611, %f651;
	fma.rn.f32 	%f732, %f601, %f604, %f652;
	fma.rn.f32 	%f733, %f601, %f605, %f653;
	fma.rn.f32 	%f734, %f601, %f606, %f654;
	fma.rn.f32 	%f735, %f601, %f607, %f655;
	fma.rn.f32 	%f736, %f601, %f608, %f656;
	fma.rn.f32 	%f737, %f601, %f609, %f657;
	fma.rn.f32 	%f738, %f601, %f610, %f658;
	fma.rn.f32 	%f739, %f601, %f611, %f659;
	fma.rn.f32 	%f740, %f602, %f604, %f660;
	fma.rn.f32 	%f741, %f602, %f605, %f661;
	fma.rn.f32 	%f742, %f602, %f606, %f662;
	fma.rn.f32 	%f743, %f602, %f607, %f663;
	fma.rn.f32 	%f744, %f602, %f608, %f664;
	fma.rn.f32 	%f745, %f602, %f609, %f665;
	fma.rn.f32 	%f746, %f602, %f610, %f666;
	fma.rn.f32 	%f747, %f602, %f611, %f667;
	fma.rn.f32 	%f748, %f603, %f604, %f668;
	fma.rn.f32 	%f749, %f603, %f605, %f669;
	fma.rn.f32 	%f750, %f603, %f606, %f670;
	fma.rn.f32 	%f751, %f603, %f607, %f671;
	fma.rn.f32 	%f752, %f603, %f608, %f672;
	fma.rn.f32 	%f753, %f603, %f609, %f673;
	fma.rn.f32 	%f754, %f603, %f610, %f674;
	fma.rn.f32 	%f755, %f603, %f611, %f675;
	ld.shared.v4.f32 	{%f756, %f757, %f758, %f759}, [%r59+3072];
	ld.shared.v4.f32 	{%f760, %f761, %f762, %f763}, [%r59+3088];
	ld.shared.v4.f32 	{%f764, %f765, %f766, %f767}, [%r61+3072];
	ld.shared.v4.f32 	{%f768, %f769, %f770, %f771}, [%r61+3088];
	fma.rn.f32 	%f772, %f676, %f684, %f692;
	fma.rn.f32 	%f773, %f676, %f685, %f693;
	fma.rn.f32 	%f774, %f676, %f686, %f694;
	fma.rn.f32 	%f775, %f676, %f687, %f695;
	fma.rn.f32 	%f776, %f676, %f688, %f696;
	fma.rn.f32 	%f777, %f676, %f689, %f697;
	fma.rn.f32 	%f778, %f676, %f690, %f698;
	fma.rn.f32 	%f779, %f676, %f691, %f699;
	fma.rn.f32 	%f780, %f677, %f684, %f700;
	fma.rn.f32 	%f781, %f677, %f685, %f701;
	fma.rn.f32 	%f782, %f677, %f686, %f702;
	fma.rn.f32 	%f783, %f677, %f687, %f703;
	fma.rn.f32 	%f784, %f677, %f688, %f704;
	fma.rn.f32 	%f785, %f677, %f689, %f705;
	fma.rn.f32 	%f786, %f677, %f690, %f706;
	fma.rn.f32 	%f787, %f677, %f691, %f707;
	fma.rn.f32 	%f788, %f678, %f684, %f708;
	fma.rn.f32 	%f789, %f678, %f685, %f709;
	fma.rn.f32 	%f790, %f678, %f686, %f710;
	fma.rn.f32 	%f791, %f678, %f687, %f711;
	fma.rn.f32 	%f792, %f678, %f688, %f712;
	fma.rn.f32 	%f793, %f678, %f689, %f713;
	fma.rn.f32 	%f794, %f678, %f690, %f714;
	fma.rn.f32 	%f795, %f678, %f691, %f715;
	fma.rn.f32 	%f796, %f679, %f684, %f716;
	fma.rn.f32 	%f797, %f679, %f685, %f717;
	fma.rn.f32 	%f798, %f679, %f686, %f718;
	fma.rn.f32 	%f799, %f679, %f687, %f719;
	fma.rn.f32 	%f800, %f679, %f688, %f720;
	fma.rn.f32 	%f801, %f679, %f689, %f721;
	fma.rn.f32 	%f802, %f679, %f690, %f722;
	fma.rn.f32 	%f803, %f679, %f691, %f723;
	fma.rn.f32 	%f804, %f680, %f684, %f724;
	fma.rn.f32 	%f805, %f680, %f685, %f725;
	fma.rn.f32 	%f806, %f680, %f686, %f726;
	fma.rn.f32 	%f807, %f680, %f687, %f727;
	fma.rn.f32 	%f808, %f680, %f688, %f728;
	fma.rn.f32 	%f809, %f680, %f689, %f729;
	fma.rn.f32 	%f810, %f680, %f690, %f730;
	fma.rn.f32 	%f811, %f680, %f691, %f731;
	fma.rn.f32 	%f812, %f681, %f684, %f732;
	fma.rn.f32 	%f813, %f681, %f685, %f733;
	fma.rn.f32 	%f814, %f681, %f686, %f734;
	fma.rn.f32 	%f815, %f681, %f687, %f735;
	fma.rn.f32 	%f816, %f681, %f688, %f736;
	fma.rn.f32 	%f817, %f681, %f689, %f737;
	fma.rn.f32 	%f818, %f681, %f690, %f738;
	fma.rn.f32 	%f819, %f681, %f691, %f739;
	fma.rn.f32 	%f820, %f682, %f684, %f740;
	fma.rn.f32 	%f821, %f682, %f685, %f741;
	fma.rn.f32 	%f822, %f682, %f686, %f742;
	fma.rn.f32 	%f823, %f682, %f687, %f743;
	fma.rn.f32 	%f824, %f682, %f688, %f744;
	fma.rn.f32 	%f825, %f682, %f689, %f745;
	fma.rn.f32 	%f826, %f682, %f690, %f746;
	fma.rn.f32 	%f827, %f682, %f691, %f747;
	fma.rn.f32 	%f828, %f683, %f684, %f748;
	fma.rn.f32 	%f829, %f683, %f685, %f749;
	fma.rn.f32 	%f830, %f683, %f686, %f750;
	fma.rn.f32 	%f831, %f683, %f687, %f751;
	fma.rn.f32 	%f832, %f683, %f688, %f752;
	fma.rn.f32 	%f833, %f683, %f689, %f753;
	fma.rn.f32 	%f834, %f683, %f690, %f754;
	fma.rn.f32 	%f835, %f683, %f691, %f755;
	ld.shared.v4.f32 	{%f192, %f191, %f190, %f189}, [%r59+3584];
	ld.shared.v4.f32 	{%f196, %f195, %f194, %f193}, [%r59+3600];
	ld.shared.v4.f32 	{%f200, %f199, %f198, %f197}, [%r61+3584];
	ld.shared.v4.f32 	{%f204, %f203, %f202, %f201}, [%r61+3600];
	fma.rn.f32 	%f205, %f756, %f764, %f772;
	fma.rn.f32 	%f206, %f756, %f765, %f773;
	fma.rn.f32 	%f207, %f756, %f766, %f774;
	fma.rn.f32 	%f208, %f756, %f767, %f775;
	fma.rn.f32 	%f209, %f756, %f768, %f776;
	fma.rn.f32 	%f210, %f756, %f769, %f777;
	fma.rn.f32 	%f211, %f756, %f770, %f778;
	fma.rn.f32 	%f212, %f756, %f771, %f779;
	fma.rn.f32 	%f213, %f757, %f764, %f780;
	fma.rn.f32 	%f214, %f757, %f765, %f781;
	fma.rn.f32 	%f215, %f757, %f766, %f782;
	fma.rn.f32 	%f216, %f757, %f767, %f783;
	fma.rn.f32 	%f217, %f757, %f768, %f784;
	fma.rn.f32 	%f218, %f757, %f769, %f785;
	fma.rn.f32 	%f219, %f757, %f770, %f786;
	fma.rn.f32 	%f220, %f757, %f771, %f787;
	fma.rn.f32 	%f221, %f758, %f764, %f788;
	fma.rn.f32 	%f222, %f758, %f765, %f789;
	fma.rn.f32 	%f223, %f758, %f766, %f790;
	fma.rn.f32 	%f224, %f758, %f767, %f791;
	fma.rn.f32 	%f225, %f758, %f768, %f792;
	fma.rn.f32 	%f226, %f758, %f769, %f793;
	fma.rn.f32 	%f227, %f758, %f770, %f794;
	fma.rn.f32 	%f228, %f758, %f771, %f795;
	fma.rn.f32 	%f229, %f759, %f764, %f796;
	fma.rn.f32 	%f230, %f759, %f765, %f797;
	fma.rn.f32 	%f231, %f759, %f766, %f798;
	fma.rn.f32 	%f232, %f759, %f767, %f799;
	fma.rn.f32 	%f233, %f759, %f768, %f800;
	fma.rn.f32 	%f234, %f759, %f769, %f801;
	fma.rn.f32 	%f235, %f759, %f770, %f802;
	fma.rn.f32 	%f236, %f759, %f771, %f803;
	fma.rn.f32 	%f237, %f760, %f764, %f804;
	fma.rn.f32 	%f238, %f760, %f765, %f805;
	fma.rn.f32 	%f239, %f760, %f766, %f806;
	fma.rn.f32 	%f240, %f760, %f767, %f807;
	fma.rn.f32 	%f241, %f760, %f768, %f808;
	fma.rn.f32 	%f242, %f760, %f769, %f809;
	fma.rn.f32 	%f243, %f760, %f770, %f810;
	fma.rn.f32 	%f244, %f760, %f771, %f811;
	fma.rn.f32 	%f245, %f761, %f764, %f812;
	fma.rn.f32 	%f246, %f761, %f765, %f813;
	fma.rn.f32 	%f247, %f761, %f766, %f814;
	fma.rn.f32 	%f248, %f761, %f767, %f815;
	fma.rn.f32 	%f249, %f761, %f768, %f816;
	fma.rn.f32 	%f250, %f761, %f769, %f817;
	fma.rn.f32 	%f251, %f761, %f770, %f818;
	fma.rn.f32 	%f252, %f761, %f771, %f819;
	fma.rn.f32 	%f253, %f762, %f764, %f820;
	fma.rn.f32 	%f254, %f762, %f765, %f821;
	fma.rn.f32 	%f255, %f762, %f766, %f822;
	fma.rn.f32 	%f256, %f762, %f767, %f823;
	fma.rn.f32 	%f257, %f762, %f768, %f824;
	fma.rn.f32 	%f258, %f762, %f769, %f825;
	fma.rn.f32 	%f259, %f762, %f770, %f826;
	fma.rn.f32 	%f260, %f762, %f771, %f827;
	fma.rn.f32 	%f261, %f763, %f764, %f828;
	fma.rn.f32 	%f262, %f763, %f765, %f829;
	fma.rn.f32 	%f263, %f763, %f766, %f830;
	fma.rn.f32 	%f264, %f763, %f767, %f831;
	fma.rn.f32 	%f265, %f763, %f768, %f832;
	fma.rn.f32 	%f266, %f763, %f769, %f833;
	fma.rn.f32 	%f267, %f763, %f770, %f834;
	fma.rn.f32 	%f268, %f763, %f771, %f835;
	mov.u32 	%r84, %r83;
	@%p2 bra 	$L__BB0_6;
	shl.b32 	%r62, %r83, 12;
	add.s32 	%r63, %r8, %r62;
	shl.b32 	%r64, %r4, 9;
	add.s32 	%r65, %r63, %r64;
	st.shared.f32 	[%r65], %f991;
	st.shared.f32 	[%r65+512], %f990;
	st.shared.f32 	[%r65+1024], %f989;
	st.shared.f32 	[%r65+1536], %f988;
	add.s32 	%r66, %r9, %r62;
	st.shared.v4.f32 	[%r66], {%f995, %f994, %f993, %f992};
	bar.sync 	0;
	mov.u32 	%r84, %r18;
$L__BB0_6:
	setp.lt.s32 	%p4, %r82, %r22;
	shl.b32 	%r67, %r83, 12;
	mov.u32 	%r68, _ZZ4GemmILi128ELi8ELi128ELi8ELi8ELb0EEvPfS0_S0_iiiE2As;
	add.s32 	%r69, %r68, %r67;
	add.s32 	%r71, %r69, %r58;
	ld.shared.v4.f32 	{%f971, %f970, %f969, %f968}, [%r71];
	ld.shared.v4.f32 	{%f967, %f966, %f965, %f964}, [%r71+16];
	mov.u32 	%r72, _ZZ4GemmILi128ELi8ELi128ELi8ELi8ELb0EEvPfS0_S0_iiiE2Bs;
	add.s32 	%r73, %r72, %r67;
	add.s32 	%r75, %r73, %r60;
	ld.shared.v4.f32 	{%f979, %f978, %f977, %f976}, [%r75];
	ld.shared.v4.f32 	{%f975, %f974, %f973, %f972}, [%r75+16];
	fma.rn.f32 	%f963, %f192, %f200, %f205;
	fma.rn.f32 	%f962, %f192, %f199, %f206;
	fma.rn.f32 	%f961, %f192, %f198, %f207;
	fma.rn.f32 	%f960, %f192, %f197, %f208;
	fma.rn.f32 	%f959, %f192, %f204, %f209;
	fma.rn.f32 	%f958, %f192, %f203, %f210;
	fma.rn.f32 	%f957, %f192, %f202, %f211;
	fma.rn.f32 	%f956, %f192, %f201, %f212;
	fma.rn.f32 	%f955, %f191, %f200, %f213;
	fma.rn.f32 	%f954, %f191, %f199, %f214;
	fma.rn.f32 	%f953, %f191, %f198, %f215;
	fma.rn.f32 	%f952, %f191, %f197, %f216;
	fma.rn.f32 	%f951, %f191, %f204, %f217;
	fma.rn.f32 	%f950, %f191, %f203, %f218;
	fma.rn.f32 	%f949, %f191, %f202, %f219;
	fma.rn.f32 	%f948, %f191, %f201, %f220;
	fma.rn.f32 	%f947, %f190, %f200, %f221;
	fma.rn.f32 	%f946, %f190, %f199, %f222;
	fma.rn.f32 	%f945, %f190, %f198, %f223;
	fma.rn.f32 	%f944, %f190, %f197, %f224;
	fma.rn.f32 	%f943, %f190, %f204, %f225;
	fma.rn.f32 	%f942, %f190, %f203, %f226;
	fma.rn.f32 	%f941, %f190, %f202, %f227;
	fma.rn.f32 	%f940, %f190, %f201, %f228;
	fma.rn.f32 	%f939, %f189, %f200, %f229;
	fma.rn.f32 	%f938, %f189, %f199, %f230;
	fma.rn.f32 	%f937, %f189, %f198, %f231;
	fma.rn.f32 	%f936, %f189, %f197, %f232;
	fma.rn.f32 	%f935, %f189, %f204, %f233;
	fma.rn.f32 	%f934, %f189, %f203, %f234;
	fma.rn.f32 	%f933, %f189, %f202, %f235;
	fma.rn.f32 	%f932, %f189, %f201, %f236;
	fma.rn.f32 	%f931, %f196, %f200, %f237;
	fma.rn.f32 	%f930, %f196, %f199, %f238;
	fma.rn.f32 	%f929, %f196, %f198, %f239;
	fma.rn.f32 	%f928, %f196, %f197, %f240;
	fma.rn.f32 	%f927, %f196, %f204, %f241;
	fma.rn.f32 	%f926, %f196, %f203, %f242;
	fma.rn.f32 	%f925, %f196, %f202, %f243;
	fma.rn.f32 	%f924, %f196, %f201, %f244;
	fma.rn.f32 	%f923, %f195, %f200, %f245;
	fma.rn.f32 	%f922, %f195, %f199, %f246;
	fma.rn.f32 	%f921, %f195, %f198, %f247;
	fma.rn.f32 	%f920, %f195, %f197, %f248;
	fma.rn.f32 	%f919, %f195, %f204, %f249;
	fma.rn.f32 	%f918, %f195, %f203, %f250;
	fma.rn.f32 	%f917, %f195, %f202, %f251;
	fma.rn.f32 	%f916, %f195, %f201, %f252;
	fma.rn.f32 	%f915, %f194, %f200, %f253;
	fma.rn.f32 	%f914, %f194, %f199, %f254;
	fma.rn.f32 	%f913, %f194, %f198, %f255;
	fma.rn.f32 	%f912, %f194, %f197, %f256;
	fma.rn.f32 	%f911, %f194, %f204, %f257;
	fma.rn.f32 	%f910, %f194, %f203, %f258;
	fma.rn.f32 	%f909, %f194, %f202, %f259;
	fma.rn.f32 	%f908, %f194, %f201, %f260;
	fma.rn.f32 	%f907, %f193, %f200, %f261;
	fma.rn.f32 	%f906, %f193, %f199, %f262;
	fma.rn.f32 	%f905, %f193, %f198, %f263;
	fma.rn.f32 	%f904, %f193, %f197, %f264;
	fma.rn.f32 	%f903, %f193, %f204, %f265;
	fma.rn.f32 	%f902, %f193, %f203, %f266;
	fma.rn.f32 	%f901, %f193, %f202, %f267;
	fma.rn.f32 	%f900, %f193, %f201, %f268;
	add.s64 	%rd34, %rd34, 32;
	add.s32 	%r81, %r81, %r13;
	mov.u32 	%r83, %r84;
	@%p4 bra 	$L__BB0_2;
$L__BB0_7:
	ld.param.u64 	%rd33, [_Z4GemmILi128ELi8ELi128ELi8ELi8ELb0EEvPfS0_S0_iii_param_2];
	cvta.to.global.u64 	%rd22, %rd33;
	shl.b32 	%r76, %r1, 3;
	add.s32 	%r77, %r6, %r76;
	shl.b32 	%r78, %r2, 3;
	add.s32 	%r79, %r7, %r78;
	mad.lo.s32 	%r80, %r77, %r21, %r79;
	mul.wide.s32 	%rd23, %r80, 4;
	add.s64 	%rd24, %rd22, %rd23;
	st.global.v4.f32 	[%rd24], {%f963, %f962, %f961, %f960};
	st.global.v4.f32 	[%rd24+16], {%f959, %f958, %f957, %f956};
	mul.wide.s32 	%rd25, %r21, 4;
	add.s64 	%rd26, %rd24, %rd25;
	st.global.v4.f32 	[%rd26], {%f955, %f954, %f953, %f952};
	st.global.v4.f32 	[%rd26+16], {%f951, %f950, %f949, %f948};
	add.s64 	%rd27, %rd26, %rd25;
	st.global.v4.f32 	[%rd27], {%f947, %f946, %f945, %f944};
	st.global.v4.f32 	[%rd27+16], {%f943, %f942, %f941, %f940};
	add.s64 	%rd28, %rd27, %rd25;
	st.global.v4.f32 	[%rd28], {%f939, %f938, %f937, %f936};
	st.global.v4.f32 	[%rd28+16], {%f935, %f934, %f933, %f932};
	add.s64 	%rd29, %rd28, %rd25;
	st.global.v4.f32 	[%rd29], {%f931, %f930, %f929, %f928};
	st.global.v4.f32 	[%rd29+16], {%f927, %f926, %f925, %f924};
	add.s64 	%rd30, %rd29, %rd25;
	st.global.v4.f32 	[%rd30], {%f923, %f922, %f921, %f920};
	st.global.v4.f32 	[%rd30+16], {%f919, %f918, %f917, %f916};
	add.s64 	%rd31, %rd30, %rd25;
	st.global.v4.f32 	[%rd31], {%f915, %f914, %f913, %f912};
	st.global.v4.f32 	[%rd31+16], {%f911, %f910, %f909, %f908};
	add.s64 	%rd32, %rd31, %rd25;
	st.global.v4.f32 	[%rd32], {%f907, %f906, %f905, %f904};
	st.global.v4.f32 	[%rd32+16], {%f903, %f902, %f901, %f900};
	ret;

}


// ===== COMPILED SASS (sm_100) =====

	.target	sm_100

	.elftype	@"ET_EXEC"


//--------------------- .note.nv.tkinfo           --------------------------
	.section	.note.nv.tkinfo,"",@"SHT_NOTE"
	.sectionflags	@"SHF_NOTE_NV_TKINFO"
	.tkinfo
        /*0018*/ 	.word	0x00000002
        /*0030*/ 	.string	""
        /*0030*/ 	.string	"ptxas"
        /*0030*/ 	.string	"Cuda compilation tools, release 13.0, V13.0.88"
        /*0030*/ 	.string	"Build cuda_13.0.r13.0/compiler.36424714_0"
        /*0030*/ 	.string	"-arch sm_100 -m 64 "



//--------------------- .note.nv.cuinfo           --------------------------
	.section	.note.nv.cuinfo,"",@"SHT_NOTE"
	.sectionflags	@"SHF_NOTE_NV_CUINFO"
        /*0018*/ 	.short	0x0002
        /*001a*/ 	.short	0x0064
        /*001c*/ 	.short	0x0082
	.zero		2


//--------------------- .nv.info                  --------------------------
	.section	.nv.info,"",@"SHT_CUDA_INFO"
	.align	4


	//----- nvinfo : EIATTR_REGCOUNT
	.align		4
        /*0000*/ 	.byte	0x04, 0x2f
        /*0002*/ 	.short	(.L_1 - .L_0)
	.align		4
.L_0:
        /*0004*/ 	.word	index@(_Z4GemmILi128ELi8ELi128ELi8ELi8ELb0EEvPfS0_S0_iii)
        /*0008*/ 	.word	0x0000007f


	//----- nvinfo : EIATTR_FRAME_SIZE
	.align		4
.L_1:
        /*000c*/ 	.byte	0x04, 0x11
        /*000e*/ 	.short	(.L_3 - .L_2)
	.align		4
.L_2:
        /*0010*/ 	.word	index@(_Z4GemmILi128ELi8ELi128ELi8ELi8ELb0EEvPfS0_S0_iii)
        /*0014*/ 	.word	0x00000000


	//----- nvinfo : EIATTR_MIN_STACK_SIZE
	.align		4
.L_3:
        /*0018*/ 	.byte	0x04, 0x12
        /*001a*/ 	.short	(.L_5 - .L_4)
	.align		4
.L_4:
        /*001c*/ 	.word	index@(_Z4GemmILi128ELi8ELi128ELi8ELi8ELb0EEvPfS0_S0_iii)
        /*0020*/ 	.word	0x00000000
.L_5:


//--------------------- .nv.compat                --------------------------
	.section	.nv.compat,"",@"SHT_CUDA_COMPAT_INFO"
	.align	4
        /*0000*/ 	.byte	0x02, 0x09, 0x00, 0x00, 0x02, 0x02, 0x01, 0x00, 0x02, 0x05, 0x05, 0x00, 0x03, 0x07, 0x01, 0x01
        /*0010*/ 	.byte	0x02, 0x03, 0x00, 0x00, 0x02, 0x06, 0x01, 0x00, 0x04, 0x0b, 0x08, 0x00, 0x09, 0x00, 0x00, 0x00
        /*0020*/ 	.byte	0x00, 0x00, 0x00, 0x00


//--------------------- .nv.info._Z4GemmILi128ELi8ELi128ELi8ELi8ELb0EEvPfS0_S0_iii --------------------------
	.section	.nv.info._Z4GemmILi128ELi8ELi128ELi8ELi8ELb0EEvPfS0_S0_iii,"",@"SHT_CUDA_INFO"
	.sectionflags	@""
	.align	4


	//----- nvinfo : EIATTR_CUDA_API_VERSION
	.align		4
        /*0000*/ 	.byte	0x04, 0x37
        /*0002*/ 	.short	(.L_7 - .L_6)
.L_6:
        /*0004*/ 	.word	0x00000082


	//----- nvinfo : EIATTR_KPARAM_INFO
	.align		4
.L_7:
        /*0008*/ 	.byte	0x04, 0x17
        /*000a*/ 	.short	(.L_9 - .L_8)
.L_8:
        /*000c*/ 	.word	0x00000000
        /*0010*/ 	.short	0x0005
        /*0012*/ 	.short	0x0020
        /*0014*/ 	.byte	0x00, 0xf0, 0x11, 0x00


	//----- nvinfo : EIATTR_KPARAM_INFO
	.align		4
.L_9:
        /*0018*/ 	.byte	0x04, 0x17
        /*001a*/ 	.short	(.L_11 - .L_10)
.L_10:
        /*001c*/ 	.word	0x00000000
        /*0020*/ 	.short	0x0004
        /*0022*/ 	.short	0x001c
        /*0024*/ 	.byte	0x00, 0xf0, 0x11, 0x00


	//----- nvinfo : EIATTR_KPARAM_INFO
	.align		4
.L_11:
        /*0028*/ 	.byte	0x04, 0x17
        /*002a*/ 	.short	(.L_13 - .L_12)
.L_12:
        /*002c*/ 	.word	0x00000000
        /*0030*/ 	.short	0x0003
        /*0032*/ 	.short	0x0018
        /*0034*/ 	.byte	0x00, 0xf0, 0x11, 0x00


	//----- nvinfo : EIATTR_KPARAM_INFO
	.align		4
.L_13:
        /*0038*/ 	.byte	0x04, 0x17
        /*003a*/ 	.short	(.L_15 - .L_14)
.L_14:
        /*003c*/ 	.word	0x00000000
        /*0040*/ 	.short	0x0002
        /*0042*/ 	.short	0x0010
        /*0044*/ 	.byte	0x00, 0xf5, 0x21, 0x00


	//----- nvinfo : EIATTR_KPARAM_INFO
	.align		4
.L_15:
        /*0048*/ 	.byte	0x04, 0x17
        /*004a*/ 	.short	(.L_17 - .L_16)
.L_16:
        /*004c*/ 	.word	0x00000000
        /*0050*/ 	.short	0x0001
        /*0052*/ 	.short	0x0008
        /*0054*/ 	.byte	0x00, 0xf5, 0x21, 0x00


	//----- nvinfo : EIATTR_KPARAM_INFO
	.align		4
.L_17:
        /*0058*/ 	.byte	0x04, 0x17
        /*005a*/ 	.short	(.L_19 - .L_18)
.L_18:
        /*005c*/ 	.word	0x00000000
        /*0060*/ 	.short	0x0000
        /*0062*/ 	.short	0x0000
        /*0064*/ 	.byte	0x00, 0xf5, 0x21, 0x00


	//----- nvinfo : EIATTR_SPARSE_MMA_MASK
	.align		4
.L_19:
        /*0068*/ 	.byte	0x03, 0x50
        /*006a*/ 	.short	0x0000


	//----- nvinfo : EIATTR_MAXREG_COUNT
	.align		4
        /*006c*/ 	.byte	0x03, 0x1b
        /*006e*/ 	.short	0x00ff


	//----- nvinfo : EIATTR_NUM_BARRIERS
	.align		4
        /*0070*/ 	.byte	0x02, 0x4c
        /*0072*/ 	.byte	0x01
	.zero		1


	//----- nvinfo : EIATTR_MERCURY_ISA_VERSION
	.align		4
        /*0074*/ 	.byte	0x03, 0x5f
        /*0076*/ 	.short	0x0101


	//----- nvinfo : EIATTR_VRC_CTA_INIT_COUNT
	.align		4
        /*0078*/ 	.byte	0x02, 0x4a
	.zero		1
	.zero		1


	//----- nvinfo : EIATTR_EXIT_INSTR_OFFSETS
	.align		4
        /*007c*/ 	.byte	0x04, 0x1c
        /*007e*/ 	.short	(.L_21 - .L_20)


	//   ....[0]....
.L_20:
        /*0080*/ 	.word	0x00002cb0


	//----- nvinfo : EIATTR_CBANK_PARAM_SIZE
	.align		4
.L_21:
        /*0084*/ 	.byte	0x03, 0x19
        /*0086*/ 	.short	0x0024


	//----- nvinfo : EIATTR_PARAM_CBANK
	.align		4
        /*0088*/ 	.byte	0x04, 0x0a
        /*008a*/ 	.short	(.L_23 - .L_22)
	.align		4
.L_22:
        /*008c*/ 	.word	index@(.nv.constant0._Z4GemmILi128ELi8ELi128ELi8ELi8ELb0EEvPfS0_S0_iii)
        /*0090*/ 	.short	0x0380
        /*0092*/ 	.short	0x0024


	//----- nvinfo : EIATTR_SW_WAR
	.align		4
.L_23:
        /*0094*/ 	.byte	0x04, 0x36
        /*0096*/ 	.short	(.L_25 - .L_24)
.L_24:
        /*0098*/ 	.word	0x00000008
.L_25:


//--------------------- .nv.callgraph             --------------------------
	.section	.nv.callgraph,"",@"SHT_CUDA_CALLGRAPH"
	.align	4
	.sectionentsize	8
	.align		4
        /*0000*/ 	.word	0x00000000
	.align		4
        /*0004*/ 	.word	0xffffffff
	.align		4
        /*0008*/ 	.word	0x00000000
	.align		4
        /*000c*/ 	.word	0xfffffffe
	.align		4
        /*0010*/ 	.word	0x00000000
	.align		4
        /*0014*/ 	.word	0xfffffffd
	.align		4
        /*0018*/ 	.word	0x00000000
	.align		4
        /*001c*/ 	.word	0xfffffffc


//--------------------- .text._Z4GemmILi128ELi8ELi128ELi8ELi8ELb0EEvPfS0_S0_iii --------------------------
	.section	.text._Z4GemmILi128ELi8ELi128ELi8ELi8ELb0EEvPfS0_S0_iii,"ax",@progbits
	.align	128
        .global         _Z4GemmILi128ELi8ELi128ELi8ELi8ELb0EEvPfS0_S0_iii
        .type           _Z4GemmILi128ELi8ELi128ELi8ELi8ELb0EEvPfS0_S0_iii,@function
        .size           _Z4GemmILi128ELi8ELi128ELi8ELi8ELb0EEvPfS0_S0_iii,(.L_x_4 - _Z4GemmILi128ELi8ELi128ELi8ELi8ELb0EEvPfS0_S0_iii)
        .other          _Z4GemmILi128ELi8ELi128ELi8ELi8ELb0EEvPfS0_S0_iii,@"STO_CUDA_ENTRY STV_DEFAULT"
_Z4GemmILi128ELi8ELi128ELi8ELi8ELb0EEvPfS0_S0_iii:
.text._Z4GemmILi128ELi8ELi128ELi8ELi8ELb0EEvPfS0_S0_iii:
[----:B------:R-:W-:Y:S01]  /*0000*/  LDC R1, c[0x0][0x37c] ;  /* 0x0000df00ff017b82 */ /* 0x000fe20000000800 */
[----:B------:R-:W0:Y:S07]  /*0010*/  S2R R100, SR_TID.Y ;  /* 0x0000000000647919 */ /* 0x000e2e0000002200 */
[----:B------:R-:W1:Y:S01]  /*0020*/  S2UR UR5, SR_CTAID.X ;  /* 0x00000000000579c3 */ /* 0x000e620000002500 */
[----:B------:R-:W2:Y:S01]  /*0030*/  LDCU.64 UR10, c[0x0][0x380] ;  /* 0x00007000ff0a77ac */ /* 0x000ea20008000a00 */
[----:B------:R-:W3:Y:S01]  /*0040*/  S2R R7, SR_TID.X ;  /* 0x0000000000077919 */ /* 0x000ee20000002100 */
[----:B------:R-:W4:Y:S05]  /*0050*/  LDCU UR4, c[0x0][0x39c] ;  /* 0x00007380ff0477ac */ /* 0x000f2a0008000800 */
[----:B------:R-:W5:Y:S01]  /*0060*/  LDC R8, c[0x0][0x3a0] ;  /* 0x0000e800ff087b82 */ /* 0x000f620000000800 */
[----:B------:R-:W2:Y:S01]  /*0070*/  LDCU.64 UR6, c[0x0][0x388] ;  /* 0x00007100ff0677ac */ /* 0x000ea20008000a00 */
[----:B------:R-:W2:Y:S06]  /*0080*/  LDCU.64 UR14, c[0x0][0x358] ;  /* 0x00006b00ff0e77ac */ /* 0x000eac0008000a00 */
[----:B------:R-:W2:Y:S01]  /*0090*/  S2UR UR8, SR_CTAID.Y ;  /* 0x00000000000879c3 */ /* 0x000ea20000002600 */
[----:B----4-:R-:W-:Y:S01]  /*00a0*/  MOV R105, UR4 ;  /* 0x0000000400697c02 */ /* 0x010fe20008000f00 */
[----:B-1----:R-:W-:Y:S01]  /*00b0*/  USHF.L.U32 UR5, UR5, 0x7, URZ ;  /* 0x0000000705057899 */ /* 0x002fe200080006ff */
[----:B0-----:R-:W-:-:S05]  /*00c0*/  SHF.L.U32 R6, R100, 0x2, RZ ;  /* 0x0000000264067819 */ /* 0x001fca00000006ff */
[----:B-----5:R-:W-:Y:S01]  /*00d0*/  IMAD R2, R8, UR5, RZ ;  /* 0x0000000508027c24 */ /* 0x020fe2000f8e02ff */
[----:B---3--:R-:W-:Y:S02]  /*00e0*/  LEA R0, R7, R100, 0x4 ;  /* 0x0000006407007211 */ /* 0x008fe400078e20ff */
[----:B------:R-:W-:Y:S02]  /*00f0*/  LOP3.LUT R6, R6, 0x4, RZ, 0xc0, !PT ;  /* 0x0000000406067812 */ /* 0x000fe400078ec0ff */
[--C-:B------:R-:W-:Y:S01]  /*0100*/  SHF.R.U32.HI R5, RZ, 0x1, R0.reuse ;  /* 0x00000001ff057819 */ /* 0x100fe20000011600 */
[----:B--2---:R-:W-:Y:S01]  /*0110*/  USHF.L.U32 UR8, UR8, 0x7, URZ ;  /* 0x0000000708087899 */ /* 0x004fe200080006ff */
[----:B------:R-:W-:-:S03]  /*0120*/  SHF.R.U32.HI R90, RZ, 0x5, R0 ;  /* 0x00000005ff5a7819 */ /* 0x000fc60000011600 */
[----:B------:R-:W-:Y:S01]  /*0130*/  IMAD R3, R5, R8, R6 ;  /* 0x0000000805037224 */ /* 0x000fe200078e0206 */
[----:B------:R-:W-:-:S04]  /*0140*/  UIMAD.WIDE.U32 UR6, UR8, 0x4, UR6 ;  /* 0x00000004080678a5 */ /* 0x000fc8000f8e0006 */
[----:B------:R-:W-:Y:S02]  /*0150*/  SHF.R.S32.HI R9, RZ, 0x1f, R3 ;  /* 0x0000001fff097819 */ /* 0x000fe40000011403 */
[----:B------:R-:W-:-:S04]  /*0160*/  IADD3 R3, P0, PT, R2, R3, RZ ;  /* 0x0000000302037210 */ /* 0x000fc80007f1e0ff */
[----:B------:R-:W-:Y:S02]  /*0170*/  LEA.HI.X.SX32 R4, R2, R9, 0x1, P0 ;  /* 0x0000000902047211 */ /* 0x000fe400000f0eff */
[C---:B------:R-:W-:Y:S02]  /*0180*/  LEA R88, P0, R3.reuse, UR10, 0x2 ;  /* 0x0000000a03587c11 */ /* 0x040fe4000f8010ff */
[----:B------:R-:W-:Y:S02]  /*0190*/  SHF.L.U32 R2, R0, 0x2, RZ ;  /* 0x0000000200027819 */ /* 0x000fe400000006ff */
[----:B------:R-:W-:Y:S01]  /*01a0*/  LEA.HI.X R89, R3, UR11, R4, 0x2, P0 ;  /* 0x0000000b03597c11 */ /* 0x000fe200080f1404 */
[----:B------:R-:W-:Y:S01]  /*01b0*/  HFMA2 R3, -RZ, RZ, 0, 2.384185791015625e-07 ;  /* 0x00000004ff037431 */ /* 0x000fe200000001ff */
[----:B------:R-:W-:-:S03]  /*01c0*/  LOP3.LUT R92, R2, 0x7c, RZ, 0xc0, !PT ;  /* 0x0000007c025c7812 */ /* 0x000fc600078ec0ff */
[----:B------:R-:W2:Y:S02]  /*01d0*/  LDG.E.128.CONSTANT R84, desc[UR14][R88.64] ;  /* 0x0000000e58547981 */ /* 0x000ea4000c1e9d00 */
[----:B------:R-:W-:-:S04]  /*01e0*/  IMAD R2, R90, R105, R92 ;  /* 0x000000695a027224 */ /* 0x000fc800078e025c */
[----:B------:R-:W-:-:S05]  /*01f0*/  IMAD.WIDE R2, R2, R3, UR6 ;  /* 0x0000000602027e25 */ /* 0x000fca000f8e0203 */
[----:B------:R0:W3:Y:S01]  /*0200*/  LDG.E.128.CONSTANT R16, desc[UR14][R2.64] ;  /* 0x0000000e02107981 */ /* 0x0000e2000c1e9d00 */
[----:B------:R-:W1:Y:S01]  /*0210*/  S2UR UR10, SR_CgaCtaId ;  /* 0x00000000000a79c3 */ /* 0x000e620000008800 */
[----:B------:R-:W-:Y:S02]  /*0220*/  UMOV UR4, 0x400 ;  /* 0x0000040000047882 */ /* 0x000fe40000000000 */
[----:B------:R-:W-:Y:S01]  /*0230*/  UIADD3 UR9, UPT, UPT, UR4, 0x2000, URZ ;  /* 0x0000200004097890 */ /* 0x000fe2000fffe0ff */
[----:B------:R-:W-:Y:S02]  /*0240*/  SHF.L.U32 R4, R100, 0xb, RZ ;  /* 0x0000000b64047819 */ /* 0x000fe400000006ff */
[----:B------:R-:W-:Y:S02]  /*0250*/  SHF.L.U32 R0, R0, 0x4, RZ ;  /* 0x0000000400007819 */ /* 0x000fe400000006ff */
[----:B------:R-:W-:Y:S02]  /*0260*/  ISETP.GE.AND P0, PT, R8, 0x1, PT ;  /* 0x000000010800780c */ /* 0x000fe40003f06270 */
[----:B------:R-:W-:-:S02]  /*0270*/  LOP3.LUT R4, R4, 0x800, RZ, 0xc0, !PT ;  /* 0x0000080004047812 */ /* 0x000fc400078ec0ff */
[----:B------:R-:W-:Y:S01]  /*0280*/  LOP3.LUT R9, R0, 0x1f0, RZ, 0xc0, !PT ;  /* 0x000001f000097812 */ /* 0x000fe200078ec0ff */
[----:B-1----:R-:W-:Y:S02]  /*0290*/  ULEA UR4, UR10, UR4, 0x18 ;  /* 0x000000040a047291 */ /* 0x002fe4000f8ec0ff */
[----:B------:R-:W-:-:S04]  /*02a0*/  ULEA UR9, UR10, UR9, 0x18 ;  /* 0x000000090a097291 */ /* 0x000fc8000f8ec0ff */
[----:B------:R-:W-:Y:S02]  /*02b0*/  LEA R5, R5, UR4, 0x2 ;  /* 0x0000000405057c11 */ /* 0x000fe4000f8e10ff */
[----:B0-----:R-:W-:Y:S02]  /*02c0*/  LEA R2, R90, UR9, 0x9 ;  /* 0x000000095a027c11 */ /* 0x001fe4000f8e48ff */
[----:B------:R-:W-:Y:S02]  /*02d0*/  IADD3 R0, PT, PT, R5, R4, RZ ;  /* 0x0000000405007210 */ /* 0x000fe40007ffe0ff */
[----:B------:R-:W-:Y:S02]  /*02e0*/  IADD3 R4, PT, PT, R2, R9, RZ ;  /* 0x0000000902047210 */ /* 0x000fe40007ffe0ff */
[----:B------:R-:W-:Y:S02]  /*02f0*/  CS2R R98, SRZ ;  /* 0x0000000000627805 */ /* 0x000fe4000001ff00 */
[----:B------:R-:W-:-:S02]  /*0300*/  CS2R R96, SRZ ;  /* 0x0000000000607805 */ /* 0x000fc4000001ff00 */
[----:B------:R-:W-:Y:S02]  /*0310*/  CS2R R10, SRZ ;  /* 0x00000000000a7805 */ /* 0x000fe4000001ff00 */
[----:B------:R-:W-:Y:S02]  /*0320*/  CS2R R8, SRZ ;  /* 0x0000000000087805 */ /* 0x000fe4000001ff00 */
[----:B------:R-:W-:Y:S02]  /*0330*/  CS2R R14, SRZ ;  /* 0x00000000000e7805 */ /* 0x000fe4000001ff00 */
[----:B------:R-:W-:Y:S02]  /*0340*/  CS2R R12, SRZ ;  /* 0x00000000000c7805 */ /* 0x000fe4000001ff00 */
        /* <DEDUP_REMOVED lines=23> */
[----:B------:R-:W-:Y:S01]  /*04c0*/  CS2R R64, SRZ ;  /* 0x0000000000407805 */ /* 0x000fe2000001ff00 */
[----:B--2---:R-:W-:Y:S04]  /*04d0*/  STS [R0], R84 ;  /* 0x0000005400007388 */ /* 0x004fe80000000800 */
[----:B------:R-:W-:Y:S04]  /*04e0*/  STS [R0+0x200], R85 ;  /* 0x0002005500007388 */ /* 0x000fe80000000800 */
[----:B------:R-:W-:Y:S04]  /*04f0*/  STS [R0+0x400], R86 ;  /* 0x0004005600007388 */ /* 0x000fe80000000800 */
[----:B------:R-:W-:Y:S04]  /*0500*/  STS [R0+0x600], R87 ;  /* 0x0006005700007388 */ /* 0x000fe80000000800 */
[----:B---3--:R0:W-:Y:S02]  /*0510*/  STS.128 [R4], R16 ;  /* 0x0000001004007388 */ /* 0x0081e40000000c00 */
[----:B0-----:R-:W-:-:S02]  /*0520*/  CS2R R18, SRZ ;  /* 0x0000000000127805 */ /* 0x001fc4000001ff00 */
[----:B------:R-:W-:Y:S01]  /*0530*/  CS2R R16, SRZ ;  /* 0x0000000000107805 */ /* 0x000fe2000001ff00 */
[----:B------:R-:W-:Y:S06]  /*0540*/  BAR.SYNC.DEFER_BLOCKING 0x0 ;  /* 0x0000000000007b1d */ /* 0x000fec0000010000 */
[----:B------:R-:W-:Y:S05]  /*0550*/  @!P0 BRA `(.L_x_0) ;  /* 0x0000002400648947 */ /* 0x000fea0003800000 */
[----:B------:R-:W-:Y:S01]  /*0560*/  LEA R91, R7, UR4, 0x5 ;  /* 0x00000004075b7c11 */ /* 0x000fe2000f8e28ff */
[----:B------:R-:W0:Y:S01]  /*0570*/  LDCU UR16, c[0x0][0x3a0] ;  /* 0x00007400ff1077ac */ /* 0x000e220008000800 */
[----:B------:R-:W-:Y:S02]  /*0580*/  LEA R0, R100, UR9, 0x5 ;  /* 0x0000000964007c11 */ /* 0x000fe4000f8e28ff */
[----:B------:R-:W-:Y:S01]  /*0590*/  IADD3 R3, PT, PT, R90, 0x8, RZ ;  /* 0x000000085a037810 */ /* 0x000fe20007ffe0ff */
[----:B------:R-:W1:Y:S01]  /*05a0*/  LDS.128 R76, [R91+0x10] ;  /* 0x000010005b4c7984 */ /* 0x000e620000000c00 */
[----:B------:R-:W-:Y:S01]  /*05b0*/  IADD3 R2, P0, PT, R88, 0x20, RZ ;  /* 0x0000002058027810 */ /* 0x000fe20007f1e0ff */
[----:B------:R-:W-:Y:S01]  /*05c0*/  UMOV UR9, 0x1 ;  /* 0x0000000100097882 */ /* 0x000fe20000000000 */
[----:B------:R-:W-:Y:S01]  /*05d0*/  MOV R99, RZ ;  /* 0x000000ff00637202 */ /* 0x000fe20000000f00 */
[----:B------:R-:W2:Y:S01]  /*05e0*/  LDS.128 R80, [R91] ;  /* 0x000000005b507984 */ /* 0x000ea20000000c00 */
[----:B------:R-:W-:Y:S01]  /*05f0*/  IMAD R3, R3, R105, R92 ;  /* 0x0000006903037224 */ /* 0x000fe200078e025c */
[----:B------:R-:W-:-:S02]  /*0600*/  UMOV UR4, URZ ;  /* 0x000000ff00047c82 */ /* 0x000fc40008000000 */
[----:B------:R-:W3:Y:S04]  /*0610*/  LDS.128 R68, [R0+0x10] ;  /* 0x0000100000447984 */ /* 0x000ee80000000c00 */
[----:B------:R4:W0:Y:S02]  /*0620*/  LDS.128 R72, [R0] ;  /* 0x0000000000487984 */ /* 0x0008240000000c00 */
[----:B----4-:R-:W-:-:S07]  /*0630*/  IADD3.X R0, PT, PT, RZ, R89, RZ, P0, !PT ;  /* 0x00000059ff007210 */ /* 0x010fce00007fe4ff */
.L_x_2:
[----:B------:R-:W4:Y:S01]  /*0640*/  S2UR UR12, SR_CgaCtaId ;  /* 0x00000000000c79c3 */ /* 0x000f220000008800 */
[----:B------:R-:W-:Y:S01]  /*0650*/  UMOV UR11, 0x400 ;  /* 0x00000400000b7882 */ /* 0x000fe20000000000 */
[----:B------:R-:W-:Y:S01]  /*0660*/  USHF.L.U32 UR10, UR9, 0xc, URZ ;  /* 0x0000000c090a7899 */ /* 0x000fe200080006ff */
[-C--:B0-2---:R-:W-:Y:S01]  /*0670*/  FFMA R105, R82, R72.reuse, R48 ;  /* 0x0000004852697223 */ /* 0x085fe20000000030 */
[----:B------:R-:W-:Y:S01]  /*0680*/  UIADD3 UR13, UPT, UPT, UR11, 0x2000, URZ ;  /* 0x000020000b0d7890 */ /* 0x000fe2000fffe0ff */
[C---:B------:R-:W-:Y:S01]  /*0690*/  FFMA R64, R80.reuse, R72, R64 ;  /* 0x0000004850407223 */ /* 0x040fe20000000040 */
[----:B------:R-:W-:Y:S01]  /*06a0*/  ULOP3.LUT UR10, UR10, 0x1000, URZ, 0x3c, !UPT ;  /* 0x000010000a0a7892 */ /* 0x000fe2000f8e3cff */
[C---:B------:R-:W-:Y:S01]  /*06b0*/  FFMA R65, R80.reuse, R73, R65 ;  /* 0x0000004950417223 */ /* 0x040fe20000000041 */
[C---:B------:R-:W-:Y:S01]  /*06c0*/  FFMA R66, R80.reuse, R74, R66 ;  /* 0x0000004a50427223 */ /* 0x040fe20000000042 */
[C---:B------:R-:W-:Y:S01]  /*06d0*/  FFMA R67, R80.reuse, R75, R67 ;  /* 0x0000004b50437223 */ /* 0x040fe20000000043 */
[C---:B---3--:R-:W-:Y:S01]  /*06e0*/  FFMA R60, R80.reuse, R68, R60 ;  /* 0x00000044503c7223 */ /* 0x048fe2000000003c */
[C---:B------:R-:W-:Y:S01]  /*06f0*/  FFMA R61, R80.reuse, R69, R61 ;  /* 0x00000045503d7223 */ /* 0x040fe2000000003d */
[C---:B------:R-:W-:Y:S01]  /*0700*/  FFMA R62, R80.reuse, R70, R62 ;  /* 0x00000046503e7223 */ /* 0x040fe2000000003e */
[----:B------:R-:W-:Y:S01]  /*0710*/  FFMA R63, R80, R71, R63 ;  /* 0x00000047503f7223 */ /* 0x000fe2000000003f */
[C---:B------:R-:W-:Y:S01]  /*0720*/  FFMA R101, R81.reuse, R72, R56 ;  /* 0x0000004851657223 */ /* 0x040fe20000000038 */
[CC--:B------:R-:W-:Y:S01]  /*0730*/  FFMA R80, R81.reuse, R73.reuse, R57 ;  /* 0x0000004951507223 */ /* 0x0c0fe20000000039 */
[CC--:B------:R-:W-:Y:S01]  /*0740*/  FFMA R93, R81.reuse, R74.reuse, R58 ;  /* 0x0000004a515d7223 */ /* 0x0c0fe2000000003a */
[C---:B------:R-:W-:Y:S01]  /*0750*/  FFMA R104, R82.reuse, R73, R49 ;  /* 0x0000004952687223 */ /* 0x040fe20000000031 */
[C---:B------:R-:W-:Y:S01]  /*0760*/  FFMA R102, R82.reuse, R74, R50 ;  /* 0x0000004a52667223 */ /* 0x040fe20000000032 */
[C---:B------:R-:W-:Y:S01]  /*0770*/  FFMA R59, R81.reuse, R75, R59 ;  /* 0x0000004b513b7223 */ /* 0x040fe2000000003b */
[C---:B------:R-:W-:Y:S01]  /*0780*/  FFMA R56, R81.reuse, R68, R52 ;  /* 0x0000004451387223 */ /* 0x040fe20000000034 */
[C---:B------:R-:W-:Y:S01]  /*0790*/  FFMA R57, R81.reuse, R69, R53 ;  /* 0x0000004551397223 */ /* 0x040fe20000000035 */
[C---:B------:R-:W-:Y:S01]  /*07a0*/  FFMA R58, R81.reuse, R70, R54 ;  /* 0x00000046513a7223 */ /* 0x040fe20000000036 */
[C---:B------:R-:W-:Y:S01]  /*07b0*/  FFMA R51, R82.reuse, R75, R51 ;  /* 0x0000004b52337223 */ /* 0x040fe20000000033 */
[----:B----4-:R-:W-:Y:S01]  /*07c0*/  ULEA UR11, UR12, UR11, 0x18 ;  /* 0x0000000b0c0b7291 */ /* 0x010fe2000f8ec0ff */
[C---:B------:R-:W-:Y:S01]  /*07d0*/  FFMA R49, R82.reuse, R68, R44 ;  /* 0x0000004452317223 */ /* 0x040fe2000000002c */
[----:B------:R-:W-:Y:S01]  /*07e0*/  ULEA UR13, UR12, UR13, 0x18 ;  /* 0x0000000d0c0d7291 */ /* 0x000fe2000f8ec0ff */
[C---:B------:R-:W-:Y:S01]  /*07f0*/  FFMA R50, R82.reuse, R69, R45 ;  /* 0x0000004552327223 */ /* 0x040fe2000000002d */
[----:B------:R-:W-:Y:S01]  /*0800*/  UIADD3 UR12, UPT, UPT, UR11, UR10, URZ ;  /* 0x0000000a0b0c7290 */ /* 0x000fe2000fffe0ff */
[C---:B------:R-:W-:Y:S01]  /*0810*/  FFMA R94, R82.reuse, R70, R46 ;  /* 0x00000046525e7223 */ /* 0x040fe2000000002e */
[----:B------:R-:W-:Y:S01]  /*0820*/  UIADD3 UR10, UPT, UPT, UR13, UR10, URZ ;  /* 0x0000000a0d0a7290 */ /* 0x000fe2000fffe0ff */
[-C--:B------:R-:W-:Y:S01]  /*0830*/  FFMA R81, R81, R71.reuse, R55 ;  /* 0x0000004751517223 */ /* 0x080fe20000000037 */
[----:B------:R-:W-:Y:S01]  /*0840*/  FFMA R82, R82, R71, R47 ;  /* 0x0000004752527223 */ /* 0x000fe2000000002f */
[----:B------:R-:W-:Y:S01]  /*0850*/  FFMA R106, R83, R72, R40 ;  /* 0x00000048536a7223 */ /* 0x000fe20000000028 */
[----:B------:R-:W-:Y:S01]  /*0860*/  LEA R92, R7, UR12, 0x5 ;  /* 0x0000000c075c7c11 */ /* 0x000fe2000f8e28ff */
[C---:B------:R-:W-:Y:S01]  /*0870*/  FFMA R111, R83.reuse, R73, R41 ;  /* 0x00000049536f7223 */ /* 0x040fe20000000029 */
[----:B------:R-:W-:Y:S01]  /*0880*/  LEA R48, R100, UR10, 0x5 ;  /* 0x0000000a64307c11 */ /* 0x000fe2000f8e28ff */
[C---:B------:R-:W-:Y:S01]  /*0890*/  FFMA R109, R83.reuse, R74, R42 ;  /* 0x0000004a536d7223 */ /* 0x040fe2000000002a */
[C---:B------:R-:W-:Y:S01]  /*08a0*/  FFMA R95, R83.reuse, R75, R43 ;  /* 0x0000004b535f7223 */ /* 0x040fe2000000002b */
[----:B------:R-:W-:Y:S01]  /*08b0*/  LDS.128 R52, [R92+0x200] ;  /* 0x000200005c347984 */ /* 0x000fe20000000c00 */
[C---:B------:R-:W-:Y:S01]  /*08c0*/  FFMA R36, R83.reuse, R68, R36 ;  /* 0x0000004453247223 */ /* 0x040fe20000000024 */
[C---:B------:R-:W-:Y:S01]  /*08d0*/  FFMA R37, R83.reuse, R69, R37 ;  /* 0x0000004553257223 */ /* 0x040fe20000000025 */
[C---:B------:R-:W-:Y:S01]  /*08e0*/  FFMA R38, R83.reuse, R70, R38 ;  /* 0x0000004653267223 */ /* 0x040fe20000000026 */
[----:B------:R-:W0:Y:S01]  /*08f0*/  LDS.128 R44, [R48+0x200] ;  /* 0x00020000302c7984 */ /* 0x000e220000000c00 */
[----:B------:R-:W-:Y:S01]  /*0900*/  FFMA R39, R83, R71, R39 ;  /* 0x0000004753277223 */ /* 0x000fe20000000027 */
[C---:B-1----:R-:W-:Y:S01]  /*0910*/  FFMA R103, R76.reuse, R75, R35 ;  /* 0x0000004b4c677223 */ /* 0x042fe20000000023 */
[C---:B------:R-:W-:Y:S01]  /*0920*/  FFMA R114, R76.reuse, R72, R32 ;  /* 0x000000484c727223 */ /* 0x040fe20000000020 */
[----:B------:R-:W1:Y:S01]  /*0930*/  LDS.128 R40, [R92+0x210] ;  /* 0x000210005c287984 */ /* 0x000e620000000c00 */
[C---:B------:R-:W-:Y:S01]  /*0940*/  FFMA R83, R76.reuse, R73, R33 ;  /* 0x000000494c537223 */ /* 0x040fe20000000021 */
[C---:B------:R-:W-:Y:S01]  /*0950*/  FFMA R34, R76.reuse, R74, R34 ;  /* 0x0000004a4c227223 */ /* 0x040fe20000000022 */
[C---:B------:R-:W-:Y:S01]  /*0960*/  FFMA R28, R76.reuse, R68, R28 ;  /* 0x000000444c1c7223 */ /* 0x040fe2000000001c */
[C---:B------:R-:W-:Y:S01]  /*0970*/  FFMA R29, R76.reuse, R69, R29 ;  /* 0x000000454c1d7223 */ /* 0x040fe2000000001d */
[C---:B------:R-:W-:Y:S01]  /*0980*/  FFMA R30, R76.reuse, R70, R30 ;  /* 0x000000464c1e7223 */ /* 0x040fe2000000001e */
[----:B------:R-:W-:Y:S01]  /*0990*/  FFMA R31, R76, R71, R31 ;  /* 0x000000474c1f7223 */ /* 0x000fe2000000001f */
[C---:B------:R-:W-:Y:S01]  /*09a0*/  FFMA R35, R77.reuse, R72, R24 ;  /* 0x000000484d237223 */ /* 0x040fe20000000018 */
[C---:B------:R-:W-:Y:S01]  /*09b0*/  FFMA R32, R77.reuse, R74, R26 ;  /* 0x0000004a4d207223 */ /* 0x040fe2000000001a */
[CC--:B------:R-:W-:Y:S01]  /*09c0*/  FFMA R76, R77.reuse, R75.reuse, R27 ;  /* 0x0000004b4d4c7223 */ /* 0x0c0fe2000000001b */
[----:B------:R-:W-:Y:S01]  /*09d0*/  FFMA R24, R77, R68, R20 ;  /* 0x000000444d187223 */ /* 0x000fe20000000014 */
[C---:B------:R-:W-:Y:S01]  /*09e0*/  FFMA R16, R78.reuse, R72, R16 ;  /* 0x000000484e107223 */ /* 0x040fe20000000010 */
[C---:B------:R-:W-:Y:S01]  /*09f0*/  FFMA R18, R78.reuse, R74, R18 ;  /* 0x0000004a4e127223 */ /* 0x040fe20000000012 */
[C---:B------:R-:W-:Y:S01]  /*0a00*/  FFMA R119, R78.reuse, R75, R19 ;  /* 0x0000004b4e777223 */ /* 0x040fe20000000013 */
[C---:B------:R-:W-:Y:S01]  /*0a10*/  FFMA R72, R79.reuse, R72, R8 ;  /* 0x000000484f487223 */ /* 0x040fe20000000008 */
[C---:B------:R-:W-:Y:S01]  /*0a20*/  FFMA R20, R79.reuse, R73, R9 ;  /* 0x000000494f147223 */ /* 0x040fe20000000009 */
[C---:B------:R-:W-:Y:S01]  /*0a30*/  FFMA R74, R79.reuse, R74, R10 ;  /* 0x0000004a4f4a7223 */ /* 0x040fe2000000000a */
[----:B------:R-:W-:Y:S01]  /*0a40*/  FFMA R75, R79, R75, R11 ;  /* 0x0000004b4f4b7223 */ /* 0x000fe2000000000b */
[C---:B------:R-:W-:Y:S01]  /*0a50*/  FFMA R33, R77.reuse, R73, R25 ;  /* 0x000000494d217223 */ /* 0x040fe20000000019 */
[----:B------:R-:W2:Y:S01]  /*0a60*/  LDS.128 R8, [R48+0x210] ;  /* 0x0002100030087984 */ /* 0x000ea20000000c00 */
[C---:B------:R-:W-:Y:S01]  /*0a70*/  FFMA R25, R77.reuse, R69, R21 ;  /* 0x000000454d197223 */ /* 0x040fe20000000015 */
[----:B------:R-:W-:Y:S01]  /*0a80*/  FFMA R26, R77, R70, R22 ;  /* 0x000000464d1a7223 */ /* 0x000fe20000000016 */
[CC--:B------:R-:W-:Y:S01]  /*0a90*/  FFMA R107, R78.reuse, R68.reuse, R12 ;  /* 0x000000444e6b7223 */ /* 0x0c0fe2000000000c */
[----:B------:R-:W-:Y:S01]  /*0aa0*/  FFMA R112, R79, R68, R96 ;  /* 0x000000444f707223 */ /* 0x000fe20000000060 */
[-C--:B------:R-:W-:Y:S01]  /*0ab0*/  FFMA R77, R77, R71.reuse, R23 ;  /* 0x000000474d4d7223 */ /* 0x080fe20000000017 */
[CC--:B------:R-:W-:Y:S01]  /*0ac0*/  FFMA R108, R78.reuse, R71.reuse, R15 ;  /* 0x000000474e6c7223 */ /* 0x0c0fe2000000000f */
[C---:B------:R-:W-:Y:S01]  /*0ad0*/  FFMA R117, R79.reuse, R71, R99 ;  /* 0x000000474f757223 */ /* 0x040fe20000000063 */
[C---:B------:R-:W-:Y:S01]  /*0ae0*/  FFMA R17, R78.reuse, R73, R17 ;  /* 0x000000494e117223 */ /* 0x040fe20000000011 */
[CC--:B------:R-:W-:Y:S01]  /*0af0*/  FFMA R27, R78.reuse, R69.reuse, R13 ;  /* 0x000000454e1b7223 */ /* 0x0c0fe2000000000d */
[C---:B------:R-:W-:Y:S01]  /*0b00*/  FFMA R113, R79.reuse, R69, R97 ;  /* 0x000000454f717223 */ /* 0x040fe20000000061 */
[-C--:B------:R-:W-:Y:S01]  /*0b10*/  FFMA R115, R79, R70.reuse, R98 ;  /* 0x000000464f737223 */ /* 0x080fe20000000062 */
[----:B------:R-:W-:Y:S01]  /*0b20*/  FFMA R14, R78, R70, R14 ;  /* 0x000000464e0e7223 */ /* 0x000fe2000000000e */
[----:B------:R-:W-:Y:S01]  /*0b30*/  UIADD3 UR4, UPT, UPT, UR4, 0x8, URZ ;  /* 0x0000000804047890 */ /* 0x000fe2000fffe0ff */
[-C--:B0-----:R-:W-:Y:S01]  /*0b40*/  FFMA R116, R52, R44.reuse, R64 ;  /* 0x0000002c34747223 */ /* 0x081fe20000000040 */
[-C--:B------:R-:W-:Y:S01]  /*0b50*/  FFMA R12, R54, R44.reuse, R105 ;  /* 0x0000002c360c7223 */ /* 0x080fe20000000069 */
[-C--:B------:R-:W-:Y:S01]  /*0b60*/  FFMA R68, R55, R44.reuse, R106 ;  /* 0x0000002c37447223 */ /* 0x080fe2000000006a */
[-C--:B------:R-:W-:Y:S01]  /*0b70*/  FFMA R110, R53, R44.reuse, R101 ;  /* 0x0000002c356e7223 */ /* 0x080fe20000000065 */
[-C--:B-1----:R-:W-:Y:S01]  /*0b80*/  FFMA R106, R40, R44.reuse, R114 ;  /* 0x0000002c286a7223 */ /* 0x082fe20000000072 */
[-C--:B------:R-:W-:Y:S01]  /*0b90*/  FFMA R64, R41, R44.reuse, R35 ;  /* 0x0000002c29407223 */ /* 0x080fe20000000023 */
[-C--:B------:R-:W-:Y:S01]  /*0ba0*/  FFMA R71, R42, R44.reuse, R16 ;  /* 0x0000002c2a477223 */ /* 0x080fe20000000010 */
[----:B------:R-:W-:Y:S01]  /*0bb0*/  FFMA R105, R43, R44, R72 ;  /* 0x0000002c2b697223 */ /* 0x000fe20000000048 */
[CC--:B------:R-:W-:Y:S01]  /*0bc0*/  FFMA R44, R53.reuse, R45.reuse, R80 ;  /* 0x0000002d352c7223 */ /* 0x0c0fe20000000050 */
[-C--:B------:R-:W-:Y:S01]  /*0bd0*/  FFMA R66, R52, R46.reuse, R66 ;  /* 0x0000002e34427223 */ /* 0x080fe20000000042 */
[-C--:B------:R-:W-:Y:S01]  /*0be0*/  FFMA R114, R53, R46.reuse, R93 ;  /* 0x0000002e35727223 */ /* 0x080fe2000000005d */
[-C--:B------:R-:W-:Y:S01]  /*0bf0*/  FFMA R15, R54, R46.reuse, R102 ;  /* 0x0000002e360f7223 */ /* 0x080fe20000000066 */
[-C--:B------:R-:W-:Y:S01]  /*0c00*/  FFMA R99, R55, R46.reuse, R109 ;  /* 0x0000002e37637223 */ /* 0x080fe2000000006d */
[-C--:B------:R-:W-:Y:S01]  /*0c10*/  FFMA R96, R40, R46.reuse, R34 ;  /* 0x0000002e28607223 */ /* 0x080fe20000000022 */
[-C--:B------:R-:W-:Y:S01]  /*0c20*/  FFMA R80, R41, R46.reuse, R32 ;  /* 0x0000002e29507223 */ /* 0x080fe20000000020 */
[-C--:B------:R-:W-:Y:S01]  /*0c30*/  FFMA R73, R42, R46.reuse, R18 ;  /* 0x0000002e2a497223 */ /* 0x080fe20000000012 */
[-C--:B------:R-:W-:Y:S01]  /*0c40*/  FFMA R118, R52, R45.reuse, R65 ;  /* 0x0000002d34767223 */ /* 0x080fe20000000041 */
[----:B------:R-:W-:Y:S01]  /*0c50*/  FFMA R13, R54, R45, R104 ;  /* 0x0000002d360d7223 */ /* 0x000fe20000000068 */
[----:B------:R-:W-:Y:S01]  /*0c60*/  FFMA R46, R43, R46, R74 ;  /* 0x0000002e2b2e7223 */ /* 0x000fe2000000004a */
        /* <DEDUP_REMOVED lines=8> */
[----:B--2---:R-:W-:Y:S01]  /*0cf0*/  FFMA R124, R53, R11, R81 ;  /* 0x0000000b357c7223 */ /* 0x004fe20000000051 */
[-C--:B------:R-:W-:Y:S01]  /*0d00*/  FFMA R98, R55, R45.reuse, R111 ;  /* 0x0000002d37627223 */ /* 0x080fe2000000006f */
[-C--:B------:R-:W-:Y:S01]  /*0d10*/  FFMA R83, R40, R45.reuse, R83 ;  /* 0x0000002d28537223 */ /* 0x080fe20000000053 */
[-C--:B------:R-:W-:Y:S01]  /*0d20*/  FFMA R79, R41, R45.reuse, R33 ;  /* 0x0000002d294f7223 */ /* 0x080fe20000000021 */
[----:B------:R-:W-:Y:S01]  /*0d30*/  FFMA R72, R42, R45, R17 ;  /* 0x0000002d2a487223 */ /* 0x000fe20000000011 */
[-C--:B------:R-:W-:Y:S01]  /*0d40*/  FFMA R47, R54, R10.reuse, R94 ;  /* 0x0000000a362f7223 */ /* 0x080fe2000000005e */
[C---:B------:R-:W-:Y:S01]  /*0d50*/  FFMA R109, R55.reuse, R10, R38 ;  /* 0x0000000a376d7223 */ /* 0x040fe20000000026 */
[----:B------:R-:W-:Y:S01]  /*0d60*/  FFMA R81, R55, R11, R39 ;  /* 0x0000000b37517223 */ /* 0x000fe20000000027 */
[----:B------:R-:W-:Y:S01]  /*0d70*/  FFMA R45, R43, R45, R20 ;  /* 0x0000002d2b2d7223 */ /* 0x000fe20000000014 */
[----:B------:R-:W-:Y:S01]  /*0d80*/  LDS.128 R32, [R92+0x400] ;  /* 0x000400005c207984 */ /* 0x000fe20000000c00 */
[C---:B------:R-:W-:Y:S01]  /*0d90*/  FFMA R94, R40.reuse, R8, R28 ;  /* 0x00000008285e7223 */ /* 0x040fe2000000001c */
[C---:B------:R-:W-:Y:S01]  /*0da0*/  FFMA R93, R40.reuse, R9, R29 ;  /* 0x00000009285d7223 */ /* 0x040fe2000000001d */
[C---:B------:R-:W-:Y:S01]  /*0db0*/  FFMA R38, R40.reuse, R10, R30 ;  /* 0x0000000a28267223 */ /* 0x040fe2000000001e */
[----:B------:R-:W0:Y:S01]  /*0dc0*/  LDS.128 R16, [R48+0x400] ;  /* 0x0004000030107984 */ /* 0x000e220000000c00 */
[-C--:B------:R-:W-:Y:S01]  /*0dd0*/  FFMA R39, R40, R11.reuse, R31 ;  /* 0x0000000b28277223 */ /* 0x080fe2000000001f */
[----:B------:R-:W-:Y:S01]  /*0de0*/  FFMA R121, R54, R11, R82 ;  /* 0x0000000b36797223 */ /* 0x000fe20000000052 */
[C---:B------:R-:W-:Y:S01]  /*0df0*/  FFMA R82, R41.reuse, R8, R24 ;  /* 0x0000000829527223 */ /* 0x040fe20000000018 */
[----:B------:R-:W1:Y:S01]  /*0e00*/  LDS.128 R20, [R48+0x410] ;  /* 0x0004100030147984 */ /* 0x000e620000000c00 */
[C---:B------:R-:W-:Y:S01]  /*0e10*/  FFMA R78, R41.reuse, R9, R25 ;  /* 0x00000009294e7223 */ /* 0x040fe20000000019 */
[CC--:B------:R-:W-:Y:S01]  /*0e20*/  FFMA R76, R41.reuse, R10.reuse, R26 ;  /* 0x0000000a294c7223 */ /* 0x0c0fe2000000001a */
[----:B------:R-:W-:Y:S01]  /*0e30*/  FFMA R77, R41, R11, R77 ;  /* 0x0000000b294d7223 */ /* 0x000fe2000000004d */
[----:B------:R-:W2:Y:S01]  /*0e40*/  LDS.128 R28, [R92+0x410] ;  /* 0x000410005c1c7984 */ /* 0x000ea20000000c00 */
[----:B------:R-:W-:Y:S01]  /*0e50*/  FFMA R37, R55, R9, R37 ;  /* 0x0000000937257223 */ /* 0x000fe20000000025 */
[C---:B------:R-:W-:Y:S01]  /*0e60*/  FFMA R41, R42.reuse, R10, R14 ;  /* 0x0000000a2a297223 */ /* 0x040fe2000000000e */
[----:B------:R-:W-:Y:S01]  /*0e70*/  FFMA R40, R42, R11, R108 ;  /* 0x0000000b2a287223 */ /* 0x000fe2000000006c */
[C---:B------:R-:W-:Y:S01]  /*0e80*/  FFMA R60, R52.reuse, R8, R60 ;  /* 0x00000008343c7223 */ /* 0x040fe2000000003c */
[C---:B------:R-:W-:Y:S01]  /*0e90*/  FFMA R61, R52.reuse, R9, R61 ;  /* 0x00000009343d7223 */ /* 0x040fe2000000003d */
[C---:B------:R-:W-:Y:S01]  /*0ea0*/  FFMA R62, R52.reuse, R10, R62 ;  /* 0x0000000a343e7223 */ /* 0x040fe2000000003e */
[----:B------:R-:W-:Y:S01]  /*0eb0*/  FFMA R63, R52, R11, R63 ;  /* 0x0000000b343f7223 */ /* 0x000fe2000000003f */
[-C--:B------:R-:W-:Y:S01]  /*0ec0*/  FFMA R52, R53, R8.reuse, R56 ;  /* 0x0000000835347223 */ /* 0x080fe20000000038 */
[CC--:B------:R-:W-:Y:S01]  /*0ed0*/  FFMA R75, R42.reuse, R8.reuse, R107 ;  /* 0x000000082a4b7223 */ /* 0x0c0fe2000000006b */
[-C--:B------:R-:W-:Y:S01]  /*0ee0*/  FFMA R70, R42, R9.reuse, R27 ;  /* 0x000000092a467223 */ /* 0x080fe2000000001b */
[C---:B------:R-:W-:Y:S01]  /*0ef0*/  FFMA R95, R43.reuse, R8, R112 ;  /* 0x000000082b5f7223 */ /* 0x040fe20000000070 */
[C---:B------:R-:W-:Y:S01]  /*0f00*/  FFMA R103, R43.reuse, R9, R113 ;  /* 0x000000092b677223 */ /* 0x040fe20000000071 */
[C---:B------:R-:W-:Y:S01]  /*0f10*/  FFMA R102, R43.reuse, R10, R115 ;  /* 0x0000000a2b667223 */ /* 0x040fe20000000073 */
[----:B------:R-:W-:Y:S01]  /*0f20*/  FFMA R101, R43, R11, R117 ;  /* 0x0000000b2b657223 */ /* 0x000fe20000000075 */
[CC--:B------:R-:W-:Y:S01]  /*0f30*/  FFMA R120, R54.reuse, R8.reuse, R49 ;  /* 0x0000000836787223 */ /* 0x0c0fe20000000031 */
[-C--:B------:R-:W-:Y:S01]  /*0f40*/  FFMA R119, R54, R9.reuse, R50 ;  /* 0x0000000936777223 */ /* 0x080fe20000000032 */
[----:B------:R-:W-:Y:S01]  /*0f50*/  FFMA R111, R55, R8, R36 ;  /* 0x00000008376f7223 */ /* 0x000fe20000000024 */
[C---:B------:R-:W-:Y:S01]  /*0f60*/  FFMA R123, R53.reuse, R9, R57 ;  /* 0x00000009357b7223 */ /* 0x040fe20000000039 */
[----:B------:R-:W-:Y:S01]  /*0f70*/  FFMA R122, R53, R10, R58 ;  /* 0x0000000a357a7223 */ /* 0x000fe2000000003a */
[----:B------:R-:W-:Y:S01]  /*0f80*/  LDS.128 R24, [R48+0x600] ;  /* 0x0006000030187984 */ /* 0x000fe20000000c00 */
[----:B------:R-:W-:-:S03]  /*0f90*/  UISETP.GE.AND UP0, UPT, UR4, UR16, UPT ;  /* 0x000000100400728c */ /* 0x000fc6000bf06270 */
[----:B------:R-:W-:Y:S03]  /*0fa0*/  LDS.128 R8, [R48+0x610] ;  /* 0x0006100030087984 */ /* 0x000fe60000000c00 */
[----:B------:R-:W-:Y:S01]  /*0fb0*/  PLOP3.LUT P0, PT, PT, PT, UP0, 0x80, 0x8 ;  /* 0x000000000008781c */ /* 0x000fe20003f0f008 */
[-C--:B0-----:R-:W-:Y:S01]  /*0fc0*/  FFMA R56, R33, R16.reuse, R110 ;  /* 0x0000001021387223 */ /* 0x081fe2000000006e */
[CC--:B------:R-:W-:Y:S01]  /*0fd0*/  FFMA R42, R35.reuse, R16.reuse, R68 ;  /* 0x00000010232a7223 */ /* 0x0c0fe20000000044 */
[C---:B------:R-:W-:Y:S01]  /*0fe0*/  FFMA R43, R35.reuse, R19, R69 ;  /* 0x00000013232b7223 */ /* 0x040fe20000000045 */
[C---:B------:R-:W-:Y:S01]  /*0ff0*/  FFMA R36, R34.reuse, R16, R12 ;  /* 0x0000001022247223 */ /* 0x040fe2000000000c */
[C---:B------:R-:W-:Y:S01]  /*1000*/  FFMA R49, R34.reuse, R17, R13 ;  /* 0x0000001122317223 */ /* 0x040fe2000000000d */
[----:B------:R-:W-:Y:S01]  /*1010*/  FFMA R50, R34, R18, R15 ;  /* 0x0000001222327223 */ /* 0x000fe2000000000f */
[C---:B-1----:R-:W-:Y:S01]  /*1020*/  FFMA R110, R35.reuse, R21, R37 ;  /* 0x00000015236e7223 */ /* 0x042fe20000000025 */
[-C--:B------:R-:W-:Y:S01]  /*1030*/  FFMA R108, R35, R23.reuse, R81 ;  /* 0x00000017236c7223 */ /* 0x080fe20000000051 */
[C---:B--2---:R-:W-:Y:S01]  /*1040*/  FFMA R69, R30.reuse, R22, R41 ;  /* 0x000000161e457223 */ /* 0x044fe20000000029 */
[----:B------:R-:W-:Y:S01]  /*1050*/  FFMA R68, R30, R23, R40 ;  /* 0x000000171e447223 */ /* 0x000fe20000000028 */
[C---:B------:R-:W-:Y:S01]  /*1060*/  FFMA R112, R32.reuse, R16, R116 ;  /* 0x0000001020707223 */ /* 0x040fe20000000074 */
[C---:B------:R-:W-:Y:S01]  /*1070*/  FFMA R107, R32.reuse, R17, R118 ;  /* 0x00000011206b7223 */ /* 0x040fe20000000076 */
[CC--:B------:R-:W-:Y:S01]  /*1080*/  FFMA R66, R32.reuse, R18.reuse, R66 ;  /* 0x0000001220427223 */ /* 0x0c0fe20000000042 */
[----:B------:R-:W-:Y:S01]  /*1090*/  FFMA R67, R32, R19, R67 ;  /* 0x0000001320437223 */ /* 0x000fe20000000043 */
[C---:B------:R-:W-:Y:S01]  /*10a0*/  FFMA R57, R33.reuse, R17, R44 ;  /* 0x0000001121397223 */ /* 0x040fe2000000002c */
[CC--:B------:R-:W-:Y:S01]  /*10b0*/  FFMA R58, R33.reuse, R18.reuse, R114 ;  /* 0x00000012213a7223 */ /* 0x0c0fe20000000072 */
[-C--:B------:R-:W-:Y:S01]  /*10c0*/  FFMA R59, R33, R19.reuse, R59 ;  /* 0x00000013213b7223 */ /* 0x080fe2000000003b */
[----:B------:R-:W-:Y:S01]  /*10d0*/  FFMA R51, R34, R19, R51 ;  /* 0x0000001322337223 */ /* 0x000fe20000000033 */
[----:B------:R-:W0:Y:S01]  /*10e0*/  LDS.128 R12, [R92+0x600] ;  /* 0x000600005c0c7984 */ /* 0x000e220000000c00 */
[CC--:B------:R-:W-:Y:S01]  /*10f0*/  FFMA R98, R35.reuse, R17.reuse, R98 ;  /* 0x0000001123627223 */ /* 0x0c0fe20000000062 */
[----:B------:R-:W-:Y:S01]  /*1100*/  FFMA R99, R35, R18, R99 ;  /* 0x0000001223637223 */ /* 0x000fe20000000063 */
[C---:B------:R-:W-:Y:S01]  /*1110*/  FFMA R106, R28.reuse, R16, R106 ;  /* 0x000000101c6a7223 */ /* 0x040fe2000000006a */
[C---:B------:R-:W-:Y:S01]  /*1120*/  FFMA R83, R28.reuse, R17, R83 ;  /* 0x000000111c537223 */ /* 0x040fe20000000053 */
[C---:B------:R-:W-:Y:S01]  /*1130*/  FFMA R96, R28.reuse, R18, R96 ;  /* 0x000000121c607223 */ /* 0x040fe20000000060 */
        /* <DEDUP_REMOVED lines=14> */
[----:B------:R-:W1:Y:S01]  /*1220*/  LDS.128 R16, [R92+0x610] ;  /* 0x000610005c107984 */ /* 0x000e620000000c00 */
        /* <DEDUP_REMOVED lines=9> */
[CC--:B------:R-:W-:Y:S01]  /*12c0*/  FFMA R44, R34.reuse, R20.reuse, R120 ;  /* 0x00000014222c7223 */ /* 0x0c0fe20000000078 */
[----:B------:R-:W-:Y:S01]  /*12d0*/  FFMA R47, R34, R23, R121 ;  /* 0x00000017222f7223 */ /* 0x000fe20000000079 */
        /* <DEDUP_REMOVED lines=10> */
[CC--:B------:R-:W-:Y:S01]  /*1380*/  FFMA R75, R30.reuse, R20.reuse, R75 ;  /* 0x000000141e4b7223 */ /* 0x0c0fe2000000004b */
[-C--:B------:R-:W-:Y:S01]  /*1390*/  FFMA R70, R30, R21.reuse, R70 ;  /* 0x000000151e467223 */ /* 0x080fe20000000046 */
[C---:B------:R-:W-:Y:S01]  /*13a0*/  FFMA R95, R31.reuse, R20, R95 ;  /* 0x000000141f5f7223 */ /* 0x040fe2000000005f */
[C---:B------:R-:W-:Y:S01]  /*13b0*/  FFMA R103, R31.reuse, R21, R103 ;  /* 0x000000151f677223 */ /* 0x040fe20000000067 */
[C---:B------:R-:W-:Y:S01]  /*13c0*/  FFMA R102, R31.reuse, R22, R102 ;  /* 0x000000161f667223 */ /* 0x040fe20000000066 */
[----:B------:R-:W-:Y:S01]  /*13d0*/  FFMA R101, R31, R23, R101 ;  /* 0x000000171f657223 */ /* 0x000fe20000000065 */
[C---:B0-----:R-:W-:Y:S01]  /*13e0*/  FFMA R64, R12.reuse, R24, R112 ;  /* 0x000000180c407223 */ /* 0x041fe20000000070 */
        /* <DEDUP_REMOVED lines=31> */
[----:B------:R-:W-:Y:S01]  /*15e0*/  LDS.128 R32, [R92+0x800] ;  /* 0x000800005c207984 */ /* 0x000fe20000000c00 */
[C---:B-1----:R-:W-:Y:S01]  /*15f0*/  FFMA R106, R16.reuse, R24, R106 ;  /* 0x00000018106a7223 */ /* 0x042fe2000000006a */
[C---:B------:R-:W-:Y:S01]  /*1600*/  FFMA R83, R16.reuse, R25, R83 ;  /* 0x0000001910537223 */ /* 0x040fe20000000053 */
[C---:B------:R-:W-:Y:S01]  /*1610*/  FFMA R96, R16.reuse, R26, R96 ;  /* 0x0000001a10607223 */ /* 0x040fe20000000060 */
[----:B------:R-:W0:Y:S01]  /*1620*/  LDS.128 R20, [R48+0x800] ;  /* 0x0008000030147984 */ /* 0x000e220000000c00 */
[----:B------:R-:W-:Y:S01]  /*1630*/  FFMA R97, R16, R27, R97 ;  /* 0x0000001b10617223 */ /* 0x000fe20000000061 */
[C---:B------:R-:W-:Y:S01]  /*1640*/  FFMA R37, R17.reuse, R24, R37 ;  /* 0x0000001811257223 */ /* 0x040fe20000000025 */
[C---:B------:R-:W-:Y:S01]  /*1650*/  FFMA R79, R17.reuse, R25, R79 ;  /* 0x00000019114f7223 */ /* 0x040fe2000000004f */
[----:B------:R-:W1:Y:S01]  /*1660*/  LDS.128 R12, [R48+0x810] ;  /* 0x00081000300c7984 */ /* 0x000e620000000c00 */
        /* <DEDUP_REMOVED lines=11> */
[----:B------:R-:W2:Y:S01]  /*1720*/  LDS.128 R24, [R92+0x810] ;  /* 0x000810005c187984 */ /* 0x000ea20000000c00 */
[C---:B------:R-:W-:Y:S01]  /*1730*/  FFMA R93, R16.reuse, R9, R93 ;  /* 0x00000009105d7223 */ /* 0x040fe2000000005d */
[C---:B------:R-:W-:Y:S01]  /*1740*/  FFMA R38, R16.reuse, R10, R38 ;  /* 0x0000000a10267223 */ /* 0x040fe20000000026 */
[----:B------:R-:W-:Y:S01]  /*1750*/  FFMA R39, R16, R11, R39 ;  /* 0x0000000b10277223 */ /* 0x000fe20000000027 */
[----:B------:R-:W-:Y:S01]  /*1760*/  MOV R16, 0x4 ;  /* 0x0000000400107802 */ /* 0x000fe20000000f00 */
[C---:B------:R-:W-:Y:S01]  /*1770*/  FFMA R82, R17.reuse, R8, R82 ;  /* 0x0000000811527223 */ /* 0x040fe20000000052 */
[C---:B------:R-:W-:Y:S01]  /*1780*/  FFMA R78, R17.reuse, R9, R78 ;  /* 0x00000009114e7223 */ /* 0x040fe2000000004e */
[C---:B------:R-:W-:Y:S01]  /*1790*/  FFMA R76, R17.reuse, R10, R76 ;  /* 0x0000000a114c7223 */ /* 0x040fe2000000004c */
[----:B------:R-:W-:Y:S01]  /*17a0*/  FFMA R77, R17, R11, R77 ;  /* 0x0000000b114d7223 */ /* 0x000fe2000000004d */
[----:B------:R-:W-:Y:S01]  /*17b0*/  @!P0 IMAD.WIDE R16, R3, R16, UR6 ;  /* 0x0000000603108e25 */ /* 0x000fe2000f8e0210 */
[----:B------:R-:W-:-:S03]  /*17c0*/  @!P0 MOV R28, R2 ;  /* 0x00000002001c8202 */ /* 0x000fc60000000f00 */
[C---:B------:R-:W-:Y:S01]  /*17d0*/  FFMA R75, R18.reuse, R8, R75 ;  /* 0x00000008124b7223 */ /* 0x040fe2000000004b */
[----:B------:R-:W-:Y:S01]  /*17e0*/  @!P0 MOV R29, R0 ;  /* 0x00000000001d8202 */ /* 0x000fe20000000f00 */
[C---:B------:R-:W-:Y:S01]  /*17f0*/  FFMA R70, R18.reuse, R9, R70 ;  /* 0x0000000912467223 */ /* 0x040fe20000000046 */
[C---:B------:R-:W-:Y:S01]  /*1800*/  FFMA R69, R18.reuse, R10, R69 ;  /* 0x0000000a12457223 */ /* 0x040fe20000000045 */
[----:B------:R-:W-:Y:S01]  /*1810*/  FFMA R68, R18, R11, R68 ;  /* 0x0000000b12447223 */ /* 0x000fe20000000044 */
[----:B-----5:R-:W5:Y:S01]  /*1820*/  @!P0 LDG.E.128.CONSTANT R88, desc[UR14][R16.64] ;  /* 0x0000000e10588981 */ /* 0x020f62000c1e9d00 */
[C---:B------:R-:W-:Y:S01]  /*1830*/  FFMA R95, R19.reuse, R8, R95 ;  /* 0x00000008135f7223 */ /* 0x040fe2000000005f */
[C---:B------:R-:W-:Y:S01]  /*1840*/  FFMA R103, R19.reuse, R9, R103 ;  /* 0x0000000913677223 */ /* 0x040fe20000000067 */
[C---:B------:R-:W-:Y:S01]  /*1850*/  FFMA R102, R19.reuse, R10, R102 ;  /* 0x0000000a13667223 */ /* 0x040fe20000000066 */
[----:B------:R3:W5:Y:S01]  /*1860*/  @!P0 LDG.E.128.CONSTANT R84, desc[UR14][R28.64] ;  /* 0x0000000e1c548981 */ /* 0x000762000c1e9d00 */
[----:B------:R-:W-:Y:S01]  /*1870*/  FFMA R101, R19, R11, R101 ;  /* 0x0000000b13657223 */ /* 0x000fe20000000065 */
[C---:B0-----:R-:W-:Y:S01]  /*1880*/  FFMA R64, R32.reuse, R20, R64 ;  /* 0x0000001420407223 */ /* 0x041fe20000000040 */
[C---:B------:R-:W-:Y:S01]  /*1890*/  FFMA R65, R32.reuse, R21, R65 ;  /* 0x0000001520417223 */ /* 0x040fe20000000041 */
[C---:B------:R-:W-:Y:S01]  /*18a0*/  FFMA R66, R32.reuse, R22, R66 ;  /* 0x0000001620427223 */ /* 0x040fe20000000042 */
[C---:B------:R-:W-:Y:S01]  /*18b0*/  FFMA R67, R32.reuse, R23, R67 ;  /* 0x0000001720437223 */ /* 0x040fe20000000043 */
[C---:B-1----:R-:W-:Y:S01]  /*18c0*/  FFMA R60, R32.reuse, R12, R60 ;  /* 0x0000000c203c7223 */ /* 0x042fe2000000003c */
        /* <DEDUP_REMOVED lines=23> */
[----:B---3--:R-:W-:Y:S01]  /*1a40*/  LDS.128 R28, [R92+0xa00] ;  /* 0x000a00005c1c7984 */ /* 0x008fe20000000c00 */
[C---:B--2---:R-:W-:Y:S01]  /*1a50*/  FFMA R35, R24.reuse, R20, R106 ;  /* 0x0000001418237223 */ /* 0x044fe2000000006a */
        /* <DEDUP_REMOVED lines=16> */
[----:B------:R-:W-:-:S02]  /*1b60*/  FFMA R32, R27, R23, R104 ;  /* 0x000000171b207223 */ /* 0x000fc40000000068 */
[----:B------:R-:W2:Y:S01]  /*1b70*/  LDS.128 R20, [R92+0xa10] ;  /* 0x000a10005c147984 */ /* 0x000ea20000000c00 */
        /* <DEDUP_REMOVED lines=20> */
[----:B------:R-:W-:Y:S01]  /*1cc0*/  LDS.128 R104, [R48+0xc10] ;  /* 0x000c100030687984 */ /* 0x000fe20000000c00 */
[----:B0-----:R-:W-:-:S03]  /*1cd0*/  FFMA R64, R28, R16, R64 ;  /* 0x000000101c407223 */ /* 0x001fc60000000040 */
[----:B------:R-:W-:Y:S01]  /*1ce0*/  LDS.128 R12, [R92+0xc00] ;  /* 0x000c00005c0c7984 */ /* 0x000fe20000000c00 */
[C---:B------:R-:W-:Y:S01]  /*1cf0*/  FFMA R65, R28.reuse, R17, R65 ;  /* 0x000000111c417223 */ /* 0x040fe20000000041 */
[C---:B------:R-:W-:Y:S01]  /*1d00*/  FFMA R66, R28.reuse, R18, R66 ;  /* 0x000000121c427223 */ /* 0x040fe20000000042 */
[C---:B------:R-:W-:Y:S01]  /*1d10*/  FFMA R67, R28.reuse, R19, R67 ;  /* 0x000000131c437223 */ /* 0x040fe20000000043 */
[----:B------:R-:W0:Y:S01]  /*1d20*/  LDS.128 R24, [R48+0xc00] ;  /* 0x000c000030187984 */ /* 0x000e220000000c00 */
        /* <DEDUP_REMOVED lines=28> */
[C---:B--2---:R-:W-:Y:S01]  /*1ef0*/  FFMA R35, R20.reuse, R16, R35 ;  /* 0x0000001014237223 */ /* 0x044fe20000000023 */
        /* <DEDUP_REMOVED lines=19> */
[----:B------:R-:W1:Y:S01]  /*2030*/  LDS.128 R16, [R92+0xc10] ;  /* 0x000c10005c107984 */ /* 0x000e620000000c00 */
[----:B0-----:R-:W-:Y:S01]  /*2040*/  FFMA R112, R14, R24, R36 ;  /* 0x000000180e707223 */ /* 0x001fe20000000024 */
        /* <DEDUP_REMOVED lines=13> */
[----:B------:R-:W-:-:S03]  /*2120*/  FFMA R114, R15, R24, R42 ;  /* 0x000000180f727223 */ /* 0x000fc6000000002a */
[----:B------:R-:W-:Y:S01]  /*2130*/  LDS.128 R92, [R92+0xe10] ;  /* 0x000e10005c5c7984 */ /* 0x000fe20000000c00 */
[----:B------:R-:W-:-:S03]  /*2140*/  FFMA R113, R15, R25, R98 ;  /* 0x000000190f717223 */ /* 0x000fc60000000062 */
[----:B------:R-:W0:Y:S01]  /*2150*/  LDS.128 R8, [R48+0xe00] ;  /* 0x000e000030087984 */ /* 0x000e220000000c00 */
[----:B------:R-:W-:Y:S01]  /*2160*/  FFMA R42, R15, R26, R99 ;  /* 0x0000001a0f2a7223 */ /* 0x000fe20000000063 */
[C---:B-1----:R-:W-:Y:S01]  /*2170*/  FFMA R116, R16.reuse, R24, R35 ;  /* 0x0000001810747223 */ /* 0x042fe20000000023 */
[C---:B------:R-:W-:Y:S01]  /*2180*/  FFMA R115, R16.reuse, R25, R83 ;  /* 0x0000001910737223 */ /* 0x040fe20000000053 */
[C---:B------:R-:W-:Y:S01]  /*2190*/  FFMA R83, R16.reuse, R26, R96 ;  /* 0x0000001a10537223 */ /* 0x040fe20000000060 */
[C---:B------:R-:W-:Y:S02]  /*21a0*/  FFMA R35, R16.reuse, R27, R97 ;  /* 0x0000001b10237223 */ /* 0x040fe40000000061 */
[----:B------:R1:W2:Y:S01]  /*21b0*/  LDS.128 R96, [R48+0xe10] ;  /* 0x000e100030607984 */ /* 0x0002a20000000c00 */
        /* <DEDUP_REMOVED lines=42> */
[----:B------:R-:W-:Y:S01]  /*2460*/  ULEA UR10, UR9, UR11, 0xc ;  /* 0x0000000b090a7291 */ /* 0x000fe2000f8e60ff */
[C---:B------:R-:W-:Y:S01]  /*2470*/  FFMA R34, R19.reuse, R24, R34 ;  /* 0x0000001813227223 */ /* 0x040fe20000000022 */
[----:B------:R-:W-:Y:S01]  /*2480*/  FFMA R18, R19, R25, R40 ;  /* 0x0000001913127223 */ /* 0x000fe20000000028 */
[----:B------:R-:W-:Y:S01]  /*2490*/  ULEA UR11, UR9, UR13, 0xc ;  /* 0x0000000d090b7291 */ /* 0x000fe2000f8e60ff */
        /* <DEDUP_REMOVED lines=8> */
[----:B------:R-:W-:Y:S01]  /*2520*/  FFMA R104, R19, R104, R33 ;  /* 0x0000006813687223 */ /* 0x000fe20000000021 */
[-C--:B0-----:R-:W-:Y:S01]  /*2530*/  FFMA R24, R93, R8.reuse, R16 ;  /* 0x000000085d187223 */ /* 0x081fe20000000010 */
[-C--:B------:R-:W-:Y:S01]  /*2540*/  FFMA R64, R36, R8.reuse, R64 ;  /* 0x0000000824407223 */ /* 0x080fe20000000040 */
[-C--:B------:R-:W-:Y:S01]  /*2550*/  FFMA R56, R37, R8.reuse, R56 ;  /* 0x0000000825387223 */ /* 0x080fe20000000038 */
[-C--:B-1----:R-:W-:Y:S01]  /*2560*/  FFMA R48, R38, R8.reuse, R112 ;  /* 0x0000000826307223 */ /* 0x082fe20000000070 */
[-C--:B------:R-:W-:Y:S01]  /*2570*/  FFMA R40, R39, R8.reuse, R114 ;  /* 0x0000000827287223 */ /* 0x080fe20000000072 */
[-C--:B------:R-:W-:Y:S01]  /*2580*/  FFMA R32, R92, R8.reuse, R116 ;  /* 0x000000085c207223 */ /* 0x080fe20000000074 */
[----:B------:R-:W-:Y:S01]  /*2590*/  FFMA R16, R94, R8, R71 ;  /* 0x000000085e107223 */ /* 0x000fe20000000047 */
[-C--:B------:R-:W-:Y:S01]  /*25a0*/  FFMA R65, R36, R9.reuse, R65 ;  /* 0x0000000924417223 */ /* 0x080fe20000000041 */
[-C--:B------:R-:W-:Y:S01]  /*25b0*/  FFMA R57, R37, R9.reuse, R57 ;  /* 0x0000000925397223 */ /* 0x080fe20000000039 */
[-C--:B------:R-:W-:Y:S01]  /*25c0*/  FFMA R49, R38, R9.reuse, R49 ;  /* 0x0000000926317223 */ /* 0x080fe20000000031 */
[-C--:B------:R-:W-:Y:S01]  /*25d0*/  FFMA R41, R39, R9.reuse, R113 ;  /* 0x0000000927297223 */ /* 0x080fe20000000071 */
[-C--:B------:R-:W-:Y:S01]  /*25e0*/  FFMA R33, R92, R9.reuse, R115 ;  /* 0x000000095c217223 */ /* 0x080fe20000000073 */
[-C--:B------:R-:W-:Y:S01]  /*25f0*/  FFMA R25, R93, R9.reuse, R79 ;  /* 0x000000095d197223 */ /* 0x080fe2000000004f */
[----:B------:R-:W-:Y:S01]  /*2600*/  FFMA R17, R94, R9, R72 ;  /* 0x000000095e117223 */ /* 0x000fe20000000048 */
[C---:B------:R-:W-:Y:S01]  /*2610*/  FFMA R103, R19.reuse, R105, R103 ;  /* 0x0000006913677223 */ /* 0x040fe20000000067 */
[C---:B------:R-:W-:Y:S01]  /*2620*/  FFMA R102, R19.reuse, R106, R102 ;  /* 0x0000006a13667223 */ /* 0x040fe20000000066 */
[----:B------:R-:W-:Y:S01]  /*2630*/  FFMA R101, R19, R107, R101 ;  /* 0x0000006b13657223 */ /* 0x000fe20000000065 */
[C---:B------:R-:W-:Y:S01]  /*2640*/  FFMA R8, R95.reuse, R8, R34 ;  /* 0x000000085f087223 */ /* 0x040fe20000000022 */
        /* <DEDUP_REMOVED lines=15> */
[C---:B------:R-:W-:Y:S01]  /*2740*/  FFMA R10, R95.reuse, R10, R69 ;  /* 0x0000000a5f0a7223 */ /* 0x040fe20000000045 */
[----:B------:R-:W-:Y:S01]  /*2750*/  FFMA R11, R95, R11, R68 ;  /* 0x0000000b5f0b7223 */ /* 0x000fe20000000044 */
[C---:B--2---:R-:W-:Y:S01]  /*2760*/  FFMA R60, R36.reuse, R96, R60 ;  /* 0x00000060243c7223 */ /* 0x044fe2000000003c */
[C---:B------:R-:W-:Y:S01]  /*2770*/  FFMA R61, R36.reuse, R97, R61 ;  /* 0x00000061243d7223 */ /* 0x040fe2000000003d */
[C---:B------:R-:W-:Y:S01]  /*2780*/  FFMA R62, R36.reuse, R98, R62 ;  /* 0x00000062243e7223 */ /* 0x040fe2000000003e */
[----:B------:R-:W-:Y:S01]  /*2790*/  FFMA R63, R36, R99, R63 ;  /* 0x00000063243f7223 */ /* 0x000fe2000000003f */
[----:B------:R-:W-:-:S02]  /*27a0*/  LEA R106, R7, UR10, 0x5 ;  /* 0x0000000a076a7c11 */ /* 0x000fc4000f8e28ff */
[----:B------:R-:W-:Y:S01]  /*27b0*/  LEA R107, R100, UR11, 0x5 ;  /* 0x0000000b646b7c11 */ /* 0x000fe2000f8e28ff */
[----:B------:R-:W-:Y:S06]  /*27c0*/  BRA.U UP0, `(.L_x_1) ;  /* 0x0000000100307547 */ /* 0x000fec000b800000 */
[----:B------:R-:W-:Y:S02]  /*27d0*/  MOV R36, UR9 ;  /* 0x0000000900247c02 */ /* 0x000fe40008000f00 */
[----:B------:R-:W-:Y:S01]  /*27e0*/  MOV R71, UR9 ;  /* 0x0000000900477c02 */ /* 0x000fe20008000f00 */
[----:B------:R-:W-:Y:S01]  /*27f0*/  ULOP3.LUT UR9, UR9, 0x1, URZ, 0x3c, !UPT ;  /* 0x0000000109097892 */ /* 0x000fe2000f8e3cff */
[----:B------:R-:W-:Y:S02]  /*2800*/  LEA R69, R36, R5, 0xc ;  /* 0x0000000524457211 */ /* 0x000fe400078e60ff */
[----:B------:R-:W-:Y:S02]  /*2810*/  LEA R36, R71, R4, 0xc ;  /* 0x0000000447247211 */ /* 0x000fe400078e60ff */
[----:B------:R-:W-:-:S05]  /*2820*/  LEA R69, R6, R69, 0x9 ;  /* 0x0000004506457211 */ /* 0x000fca00078e48ff */
[----:B-----5:R0:W-:Y:S04]  /*2830*/  STS [R69], R84 ;  /* 0x0000005445007388 */ /* 0x0201e80000000800 */
[----:B------:R0:W-:Y:S04]  /*2840*/  STS [R69+0x200], R85 ;  /* 0x0002005545007388 */ /* 0x0001e80000000800 */
[----:B------:R0:W-:Y:S04]  /*2850*/  STS [R69+0x400], R86 ;  /* 0x0004005645007388 */ /* 0x0001e80000000800 */
[----:B------:R0:W-:Y:S04]  /*2860*/  STS [R69+0x600], R87 ;  /* 0x0006005745007388 */ /* 0x0001e80000000800 */
[----:B------:R0:W-:Y:S01]  /*2870*/  STS.128 [R36], R88 ;  /* 0x0000005824007388 */ /* 0x0001e20000000c00 */
[----:B------:R-:W-:Y:S06]  /*2880*/  BAR.SYNC.DEFER_BLOCKING 0x0 ;  /* 0x0000000000007b1d */ /* 0x000fec0000010000 */
.L_x_1:
[----:B------:R4:W1:Y:S01]  /*2890*/  LDS.128 R80, [R106] ;  /* 0x000000006a507984 */ /* 0x0008620000000c00 */
[----:B------:R-:W2:Y:S01]  /*28a0*/  LDC R105, c[0x0][0x39c] ;  /* 0x0000e700ff697b82 */ /* 0x000ea20000000800 */
[----:B------:R-:W-:Y:S01]  /*28b0*/  UISETP.GE.AND UP0, UPT, UR4, UR16, UPT ;  /* 0x000000100400728c */ /* 0x000fe2000bf06270 */
[----:B------:R-:W-:Y:S01]  /*28c0*/  IADD3 R2, P0, PT, R2, 0x20, RZ ;  /* 0x0000002002027810 */ /* 0x000fe20007f1e0ff */
[----:B------:R4:W3:Y:S01]  /*28d0*/  LDS.128 R76, [R106+0x10] ;  /* 0x000010006a4c7984 */ /* 0x0008e20000000c00 */
[C---:B------:R-:W-:Y:S01]  /*28e0*/  FFMA R52, R37.reuse, R96, R52 ;  /* 0x0000006025347223 */ /* 0x040fe20000000034 */
[C---:B------:R-:W-:Y:S01]  /*28f0*/  FFMA R53, R37.reuse, R97, R53 ;  /* 0x0000006125357223 */ /* 0x040fe20000000035 */
[C---:B------:R-:W-:Y:S01]  /*2900*/  FFMA R54, R37.reuse, R98, R54 ;  /* 0x0000006225367223 */ /* 0x040fe20000000036 */
[----:B------:R4:W1:Y:S01]  /*2910*/  LDS.128 R72, [R107] ;  /* 0x000000006b487984 */ /* 0x0008620000000c00 */
[----:B------:R-:W-:Y:S01]  /*2920*/  FFMA R55, R37, R99, R55 ;  /* 0x0000006325377223 */ /* 0x000fe20000000037 */
[C---:B------:R-:W-:Y:S01]  /*2930*/  FFMA R44, R38.reuse, R96, R44 ;  /* 0x00000060262c7223 */ /* 0x040fe2000000002c */
[C---:B------:R-:W-:Y:S01]  /*2940*/  FFMA R45, R38.reuse, R97, R45 ;  /* 0x00000061262d7223 */ /* 0x040fe2000000002d */
[----:B0-----:R4:W0:Y:S01]  /*2950*/  LDS.128 R68, [R107+0x10] ;  /* 0x000010006b447984 */ /* 0x0018220000000c00 */
        /* <DEDUP_REMOVED lines=22> */
[----:B--2---:R-:W-:-:S02]  /*2ac0*/  LEA R3, R105, R3, 0x3 ;  /* 0x0000000369037211 */ /* 0x004fc400078e18ff */
[----:B------:R-:W-:Y:S01]  /*2ad0*/  IADD3.X R0, PT, PT, RZ, R0, RZ, P0, !PT ;  /* 0x00000000ff007210 */ /* 0x000fe200007fe4ff */
[----:B01-34-:R-:W-:Y:S06]  /*2ae0*/  BRA.U !UP0, `(.L_x_2) ;  /* 0xffffffd908d47547 */ /* 0x01bfec000b83ffff */
.L_x_0:
[----:B------:R-:W0:Y:S01]  /*2af0*/  LDC.64 R2, c[0x0][0x390] ;  /* 0x0000e400ff027b82 */ /* 0x000e220000000a00 */
[----:B------:R-:W-:Y:S02]  /*2b00*/  LEA R0, R7, UR5, 0x3 ;  /* 0x0000000507007c11 */ /* 0x000fe4000f8e18ff */
[----:B------:R-:W-:-:S05]  /*2b10*/  LEA R100, R100, UR8, 0x3 ;  /* 0x0000000864647c11 */ /* 0x000fca000f8e18ff */
[----:B------:R-:W-:-:S04]  /*2b20*/  IMAD R5, R0, R105, R100 ;  /* 0x0000006900057224 */ /* 0x000fc800078e0264 */
[----:B0-----:R-:W-:-:S05]  /*2b30*/  IMAD.WIDE R2, R5, 0x4, R2 ;  /* 0x0000000405027825 */ /* 0x001fca00078e0202 */
[----:B------:R0:W-:Y:S01]  /*2b40*/  STG.E.128 desc[UR14][R2.64], R64 ;  /* 0x0000004002007986 */ /* 0x0001e2000c101d0e */
[----:B------:R-:W-:-:S03]  /*2b50*/  IMAD.WIDE R4, R105, 0x4, R2 ;  /* 0x0000000469047825 */ /* 0x000fc600078e0202 */
[----:B------:R-:W-:Y:S01]  /*2b60*/  STG.E.128 desc[UR14][R2.64+0x10], R60 ;  /* 0x0000103c02007986 */ /* 0x000fe2000c101d0e */
[----:B------:R-:W-:-:S03]  /*2b70*/  IMAD.WIDE R6, R105, 0x4, R4 ;  /* 0x0000000469067825 */ /* 0x000fc600078e0204 */
[----:B------:R-:W-:Y:S04]  /*2b80*/  STG.E.128 desc[UR14][R4.64], R56 ;  /* 0x0000003804007986 */ /* 0x000fe8000c101d0e */
[----:B------:R-:W-:Y:S01]  /*2b90*/  STG.E.128 desc[UR14][R4.64+0x10], R52 ;  /* 0x0000103404007986 */ /* 0x000fe2000c101d0e */
        /* <DEDUP_REMOVED lines=10> */
[----:B0-----:R-:W-:-:S03]  /*2c40*/  IMAD.WIDE R64, R105, 0x4, R74 ;  /* 0x0000000469407825 */ /* 0x001fc600078e024a */
[----:B------:R-:W-:Y:S04]  /*2c50*/  STG.E.128 desc[UR14][R72.64], R24 ;  /* 0x0000001848007986 */ /* 0x000fe8000c101d0e */
[----:B------:R-:W-:Y:S04]  /*2c60*/  STG.E.128 desc[UR14][R72.64+0x10], R20 ;  /* 0x0000101448007986 */ /* 0x000fe8000c101d0e */
[----:B------:R-:W-:Y:S04]  /*2c70*/  STG.E.128 desc[UR14][R74.64], R16 ;  /* 0x000000104a007986 */ /* 0x000fe8000c101d0e */
[----:B------:R-:W-:Y:S04]  /*2c80*/  STG.E.128 desc[UR14][R74.64+0x10], R12 ;  /* 0x0000100c4a007986 */ /* 0x000fe8000c101d0e */
[----:B------:R-:W-:Y:S04]  /*2c90*/  STG.E.128 desc[UR14][R64.64], R8 ;  /* 0x0000000840007986 */ /* 0x000fe8000c101d0e */
[----:B------:R-:W-:Y:S01]  /*2ca0*/  STG.E.128 desc[UR14][R64.64+0x10], R96 ;  /* 0x0000106040007986 */ /* 0x000fe2000c101d0e */
[----:B------:R-:W-:Y:S05]  /*2cb0*/  EXIT ;  /* 0x000000000000794d */ /* 0x000fea0003800000 */
.L_x_3:
[----:B------:R-:W-:-:S00]  /*2cc0*/  BRA `(.L_x_3) ;  /* 0xfffffffc00fc7947 */ /* 0x000fc0000383ffff */
[----:B------:R-:W-:-:S00]  /*2cd0*/  NOP ;  /* 0x0000000000007918 */ /* 0x000fc00000000000 */
        /* <DEDUP_REMOVED lines=10> */
.L_x_4:


//--------------------- .nv.shared._Z4GemmILi128ELi8ELi128ELi8ELi8ELb0EEvPfS0_S0_iii --------------------------
	.section	.nv.shared._Z4GemmILi128ELi8ELi128ELi8ELi8ELb0EEvPfS0_S0_iii,"aw",@nobits
	.sectionflags	@""
	.align	4
.nv.shared._Z4GemmILi128ELi8ELi128ELi8ELi8ELb0EEvPfS0_S0_iii:
	.zero		17408


//--------------------- .nv.shared.reserved.0     --------------------------
	.section	.nv.shared.reserved.0,"aw",@nobits
	.weak		__nv_reservedSMEM_offset_0_alias
	.size		__nv_reservedSMEM_offset_0_alias, 0, 64
	.other		__nv_reservedSMEM_offset_0_alias,@"STO_CUDA_RESERVED_SHARED STV_DEFAULT"
__nv_reservedSMEM_offset_0_alias:
	.zero		0
	.zero		64


//--------------------- .nv.constant0._Z4GemmILi128ELi8ELi128ELi8ELi8ELb0EEvPfS0_S0_iii --------------------------
	.section	.nv.constant0._Z4GemmILi128ELi8ELi128ELi8ELi8ELb0EEvPfS0_S0_iii,"a",@progbits
	.sectionflags	@""
	.align	4
.nv.constant0._Z4GemmILi128ELi8ELi128ELi8ELi8ELb0EEvPfS0_S0_iii:
	.zero		932


//--------------------- SYMBOLS --------------------------

	.type		.nv.reservedSmem.offset0,@object
	.size		.nv.reservedSmem.offset0,0x4
	.type		.nv.reservedSmem.cap,@object
	.size		.nv.reservedSmem.cap,0x4
